// auto-generated by cutlass_sweep.gemm — config: {"arch": "sm_100", "cluster_m": 4, "cluster_n": 1, "dtype": "bf16", "dtype_b": "bf16", "layout": "nt", "stages": 0, "tile_k": 32, "tile_m": 128, "tile_n": 128}
#include "cutlass/cutlass.h"
#include "cutlass/gemm/collective/collective_builder.hpp"
#include "cutlass/gemm/device/gemm_universal_adapter.h"
#include "cutlass/gemm/kernel/gemm_universal.hpp"
#include "cutlass/epilogue/collective/collective_builder.hpp"

using ElemA = cutlass::bfloat16_t;
using ElemB = cutlass::bfloat16_t;
using ElemCD = cutlass::bfloat16_t;
using Acc  = float;
using TileShape    = cute::Shape<cute::_128, cute::_128, cute::_32>;
using ClusterShape = cute::Shape<cute::_4, cute::_1, cute::_1>;

using CollectiveEpilogue = typename cutlass::epilogue::collective::CollectiveBuilder<
    cutlass::arch::Sm100, cutlass::arch::OpClassTensorOp,
    TileShape, ClusterShape,
    cutlass::epilogue::collective::EpilogueTileAuto,
    Acc, Acc,
    ElemCD, cutlass::layout::RowMajor, 128 / cutlass::sizeof_bits<ElemCD>::value,
    ElemCD, cutlass::layout::RowMajor, 128 / cutlass::sizeof_bits<ElemCD>::value,
    cutlass::epilogue::collective::EpilogueScheduleAuto
  >::CollectiveOp;

using CollectiveMainloop = typename cutlass::gemm::collective::CollectiveBuilder<
    cutlass::arch::Sm100, cutlass::arch::OpClassTensorOp,
    ElemA, cutlass::layout::RowMajor, 128 / cutlass::sizeof_bits<ElemA>::value,
    ElemB, cutlass::layout::ColumnMajor, 128 / cutlass::sizeof_bits<ElemB>::value,
    Acc,
    TileShape, ClusterShape,
    cutlass::gemm::collective::StageCountAutoCarveout<static_cast<int>(sizeof(typename CollectiveEpilogue::SharedStorage))>,
    cutlass::gemm::collective::KernelScheduleAuto
  >::CollectiveOp;

using GemmKernel = cutlass::gemm::kernel::GemmUniversal<
    cute::Shape<int,int,int,int>,
    CollectiveMainloop,
    CollectiveEpilogue
>;
using Gemm = cutlass::gemm::device::GemmUniversalAdapter<GemmKernel>;

// Force the device kernel symbol into the cubin without needing a host main.
auto* _anchor = &cutlass::device_kernel<GemmKernel>;


// ===== COMPILED SASS (sm_100a) =====

	.target	sm_100a

	.elftype	@"ET_EXEC"


//--------------------- .note.nv.tkinfo           --------------------------
	.section	.note.nv.tkinfo,"",@"SHT_NOTE"
	.sectionflags	@"SHF_NOTE_NV_TKINFO"
	.tkinfo
        /*0018*/ 	.word	0x00000002
        /*0030*/ 	.string	""
        /*0030*/ 	.string	"ptxas"
        /*0030*/ 	.string	"Cuda compilation tools, release 13.0, V13.0.88"
        /*0030*/ 	.string	"Build cuda_13.0.r13.0/compiler.36424714_0"
        /*0030*/ 	.string	"-arch sm_100a -m 64 "



//--------------------- .note.nv.cuinfo           --------------------------
	.section	.note.nv.cuinfo,"",@"SHT_NOTE"
	.sectionflags	@"SHF_NOTE_NV_CUINFO"
        /*0018*/ 	.short	0x0002
        /*001a*/ 	.short	0x0064
        /*001c*/ 	.short	0x0082
	.zero		2


//--------------------- .nv.info                  --------------------------
	.section	.nv.info,"",@"SHT_CUDA_INFO"
	.align	4


	//----- nvinfo : EIATTR_REGCOUNT
	.align		4
        /*0000*/ 	.byte	0x04, 0x2f
        /*0002*/ 	.short	(.L_19 - .L_18)
	.align		4
.L_18:
        /*0004*/ 	.word	index@(_ZN7cutlass13device_kernelINS_4gemm6kernel13GemmUniversalIN4cute5tupleIJiiiiEEENS1_10collective13CollectiveMmaINS1_35MainloopSm100TmaUmmaWarpSpecializedILi26ELi2ELi4ENS5_IJNS4_1CILi4EEENSA_ILi1EEESC_EEEEENS5_IJNSA_ILi128EEESF_NSA_ILi32EEEEEENS_10bfloat16_tENS5_IJlSC_lEEESI_SJ_NS4_8TiledMMAINS4_8MMA_AtomIJNS4_26SM100_MMA_F16BF16_2x1SM_SSISI_SI_fLi128ELi128ELNS4_4UMMA5MajorE0ELSO_0ELNSN_7ScaleInE0ELSP_0EEEEEENS4_6LayoutINS5_IJSC_SC_SC_EEENS5_IJNSA_ILi0EEESU_SU_EEEEENS5_IJNS4_10UnderscoreESX_SX_EEEEENS4_18SM100_TMA_2SM_LOADENS4_14ComposedLayoutINS4_7SwizzleILi2ELi4ELi3EEENS4_18smem_ptr_flag_bitsILi16EEENSS_INS5_IJNSA_ILi8EEESG_EEENS5_IJSG_SC_EEEEEEEvNS4_8identityENS4_28SM100_TMA_2SM_LOAD_MULTICASTES1A_vS1B_EENS_8epilogue10collective18CollectiveEpilogueINS1E_23Sm100TmaWarpSpecializedILi4ELi2ELi16ELb1ELb0EEEJNS5_IJNSA_ILi64EEESF_SG_EEENS5_IJNSS_IS1J_SC_EENSS_INS5_IJNSA_ILi16EEENSA_ILi2EEEEEENS5_IJSC_S1J_EEEEEEEESI_SJ_SI_SJ_NS1E_6fusion15FusionCallbacksIS1I_NS1S_17LinearCombinationISI_fSI_fLNS_15FloatRoundStyleE2EEES1K_S1R_JEEENS4_5SM1004TMEM4LOAD26SM100_TMEM_LOAD_32dp32b16xENS4_13SM90_TMA_LOADENS11_INS12_ILi1ELi4ELi3EEES15_NSS_INS5_IJS16_S1M_EEENS5_IJS1M_SC_EEEEEEENS4_39AutoVectorizingCopyWithAssumedAlignmentILi128EEENS4_14SM90_TMA_STOREES27_S29_S29_EEEvvEEEEvNT_6ParamsE)
        /*0008*/ 	.word	0x00000044


	//----- nvinfo : EIATTR_FRAME_SIZE
	.align		4
.L_19:
        /*000c*/ 	.byte	0x04, 0x11
        /*000e*/ 	.short	(.L_21 - .L_20)
	.align		4
.L_20:
        /*0010*/ 	.word	index@($__internal_2_$__cuda_sm10x_tcgen05_guardrail_trap_unallocated_columns_being_dealloced)
        /*0014*/ 	.word	0x00000000


	//----- nvinfo : EIATTR_FRAME_SIZE
	.align		4
.L_21:
        /*0018*/ 	.byte	0x04, 0x11
        /*001a*/ 	.short	(.L_23 - .L_22)
	.align		4
.L_22:
        /*001c*/ 	.word	index@($__internal_1_$__cuda_sm10x_tcgen05_guardrail_trap_phase_invalid_during_alloc)
        /*0020*/ 	.word	0x00000000


	//----- nvinfo : EIATTR_FRAME_SIZE
	.align		4
.L_23:
        /*0024*/ 	.byte	0x04, 0x11
        /*0026*/ 	.short	(.L_25 - .L_24)
	.align		4
.L_24:
        /*0028*/ 	.word	index@($__internal_0_$__cuda_sm10x_tcgen05_guardrail_trap_col_being_dealloced_not_returned_by_alloc)
        /*002c*/ 	.word	0x00000000


	//----- nvinfo : EIATTR_FRAME_SIZE
	.align		4
.L_25:
        /*0030*/ 	.byte	0x04, 0x11
        /*0032*/ 	.short	(.L_27 - .L_26)
	.align		4
.L_26:
        /*0034*/ 	.word	index@(_ZN7cutlass13device_kernelINS_4gemm6kernel13GemmUniversalIN4cute5tupleIJiiiiEEENS1_10collective13CollectiveMmaINS1_35MainloopSm100TmaUmmaWarpSpecializedILi26ELi2ELi4ENS5_IJNS4_1CILi4EEENSA_ILi1EEESC_EEEEENS5_IJNSA_ILi128EEESF_NSA_ILi32EEEEEENS_10bfloat16_tENS5_IJlSC_lEEESI_SJ_NS4_8TiledMMAINS4_8MMA_AtomIJNS4_26SM100_MMA_F16BF16_2x1SM_SSISI_SI_fLi128ELi128ELNS4_4UMMA5MajorE0ELSO_0ELNSN_7ScaleInE0ELSP_0EEEEEENS4_6LayoutINS5_IJSC_SC_SC_EEENS5_IJNSA_ILi0EEESU_SU_EEEEENS5_IJNS4_10UnderscoreESX_SX_EEEEENS4_18SM100_TMA_2SM_LOADENS4_14ComposedLayoutINS4_7SwizzleILi2ELi4ELi3EEENS4_18smem_ptr_flag_bitsILi16EEENSS_INS5_IJNSA_ILi8EEESG_EEENS5_IJSG_SC_EEEEEEEvNS4_8identityENS4_28SM100_TMA_2SM_LOAD_MULTICASTES1A_vS1B_EENS_8epilogue10collective18CollectiveEpilogueINS1E_23Sm100TmaWarpSpecializedILi4ELi2ELi16ELb1ELb0EEEJNS5_IJNSA_ILi64EEESF_SG_EEENS5_IJNSS_IS1J_SC_EENSS_INS5_IJNSA_ILi16EEENSA_ILi2EEEEEENS5_IJSC_S1J_EEEEEEEESI_SJ_SI_SJ_NS1E_6fusion15FusionCallbacksIS1I_NS1S_17LinearCombinationISI_fSI_fLNS_15FloatRoundStyleE2EEES1K_S1R_JEEENS4_5SM1004TMEM4LOAD26SM100_TMEM_LOAD_32dp32b16xENS4_13SM90_TMA_LOADENS11_INS12_ILi1ELi4ELi3EEES15_NSS_INS5_IJS16_S1M_EEENS5_IJS1M_SC_EEEEEEENS4_39AutoVectorizingCopyWithAssumedAlignmentILi128EEENS4_14SM90_TMA_STOREES27_S29_S29_EEEvvEEEEvNT_6ParamsE)
        /*0038*/ 	.word	0x00000000


	//----- nvinfo : EIATTR_MIN_STACK_SIZE
	.align		4
.L_27:
        /*003c*/ 	.byte	0x04, 0x12
        /*003e*/ 	.short	(.L_29 - .L_28)
	.align		4
.L_28:
        /*0040*/ 	.word	index@(_ZN7cutlass13device_kernelINS_4gemm6kernel13GemmUniversalIN4cute5tupleIJiiiiEEENS1_10collective13CollectiveMmaINS1_35MainloopSm100TmaUmmaWarpSpecializedILi26ELi2ELi4ENS5_IJNS4_1CILi4EEENSA_ILi1EEESC_EEEEENS5_IJNSA_ILi128EEESF_NSA_ILi32EEEEEENS_10bfloat16_tENS5_IJlSC_lEEESI_SJ_NS4_8TiledMMAINS4_8MMA_AtomIJNS4_26SM100_MMA_F16BF16_2x1SM_SSISI_SI_fLi128ELi128ELNS4_4UMMA5MajorE0ELSO_0ELNSN_7ScaleInE0ELSP_0EEEEEENS4_6LayoutINS5_IJSC_SC_SC_EEENS5_IJNSA_ILi0EEESU_SU_EEEEENS5_IJNS4_10UnderscoreESX_SX_EEEEENS4_18SM100_TMA_2SM_LOADENS4_14ComposedLayoutINS4_7SwizzleILi2ELi4ELi3EEENS4_18smem_ptr_flag_bitsILi16EEENSS_INS5_IJNSA_ILi8EEESG_EEENS5_IJSG_SC_EEEEEEEvNS4_8identityENS4_28SM100_TMA_2SM_LOAD_MULTICASTES1A_vS1B_EENS_8epilogue10collective18CollectiveEpilogueINS1E_23Sm100TmaWarpSpecializedILi4ELi2ELi16ELb1ELb0EEEJNS5_IJNSA_ILi64EEESF_SG_EEENS5_IJNSS_IS1J_SC_EENSS_INS5_IJNSA_ILi16EEENSA_ILi2EEEEEENS5_IJSC_S1J_EEEEEEEESI_SJ_SI_SJ_NS1E_6fusion15FusionCallbacksIS1I_NS1S_17LinearCombinationISI_fSI_fLNS_15FloatRoundStyleE2EEES1K_S1R_JEEENS4_5SM1004TMEM4LOAD26SM100_TMEM_LOAD_32dp32b16xENS4_13SM90_TMA_LOADENS11_INS12_ILi1ELi4ELi3EEES15_NSS_INS5_IJS16_S1M_EEENS5_IJS1M_SC_EEEEEEENS4_39AutoVectorizingCopyWithAssumedAlignmentILi128EEENS4_14SM90_TMA_STOREES27_S29_S29_EEEvvEEEEvNT_6ParamsE)
        /*0044*/ 	.word	0x00000000
.L_29:


//--------------------- .nv.compat                --------------------------
	.section	.nv.compat,"",@"SHT_CUDA_COMPAT_INFO"
	.align	4
        /*0000*/ 	.byte	0x02, 0x09, 0x01, 0x00, 0x02, 0x02, 0x02, 0x00, 0x02, 0x05, 0x05, 0x00, 0x03, 0x07, 0x01, 0x01
        /*0010*/ 	.byte	0x02, 0x03, 0x01, 0x00, 0x02, 0x06, 0x01, 0x00, 0x04, 0x0b, 0x08, 0x00, 0x09, 0x00, 0x00, 0x00
        /*0020*/ 	.byte	0x00, 0x00, 0x00, 0x00


//--------------------- .nv.info._ZN7cutlass13device_kernelINS_4gemm6kernel13GemmUniversalIN4cute5tupleIJiiiiEEENS1_10collective13CollectiveMmaINS1_35MainloopSm100TmaUmmaWarpSpecializedILi26ELi2ELi4ENS5_IJNS4_1CILi4EEENSA_ILi1EEESC_EEEEENS5_IJNSA_ILi128EEESF_NSA_ILi32EEEEEENS_10bfloat16_tENS5_IJlSC_lEEESI_SJ_NS4_8TiledMMAINS4_8MMA_AtomIJNS4_26SM100_MMA_F16BF16_2x1SM_SSISI_SI_fLi128ELi128ELNS4_4UMMA5MajorE0ELSO_0ELNSN_7ScaleInE0ELSP_0EEEEEENS4_6LayoutINS5_IJSC_SC_SC_EEENS5_IJNSA_ILi0EEESU_SU_EEEEENS5_IJNS4_10UnderscoreESX_SX_EEEEENS4_18SM100_TMA_2SM_LOADENS4_14ComposedLayoutINS4_7SwizzleILi2ELi4ELi3EEENS4_18smem_ptr_flag_bitsILi16EEENSS_INS5_IJNSA_ILi8EEESG_EEENS5_IJSG_SC_EEEEEEEvNS4_8identityENS4_28SM100_TMA_2SM_LOAD_MULTICASTES1A_vS1B_EENS_8epilogue10collective18CollectiveEpilogueINS1E_23Sm100TmaWarpSpecializedILi4ELi2ELi16ELb1ELb0EEEJNS5_IJNSA_ILi64EEESF_SG_EEENS5_IJNSS_IS1J_SC_EENSS_INS5_IJNSA_ILi16EEENSA_ILi2EEEEEENS5_IJSC_S1J_EEEEEEEESI_SJ_SI_SJ_NS1E_6fusion15FusionCallbacksIS1I_NS1S_17LinearCombinationISI_fSI_fLNS_15FloatRoundStyleE2EEES1K_S1R_JEEENS4_5SM1004TMEM4LOAD26SM100_TMEM_LOAD_32dp32b16xENS4_13SM90_TMA_LOADENS11_INS12_ILi1ELi4ELi3EEES15_NSS_INS5_IJS16_S1M_EEENS5_IJS1M_SC_EEEEEEENS4_39AutoVectorizingCopyWithAssumedAlignmentILi128EEENS4_14SM90_TMA_STOREES27_S29_S29_EEEvvEEEEvNT_6ParamsE --------------------------
	.section	.nv.info._ZN7cutlass13device_kernelINS_4gemm6kernel13GemmUniversalIN4cute5tupleIJiiiiEEENS1_10collective13CollectiveMmaINS1_35MainloopSm100TmaUmmaWarpSpecializedILi26ELi2ELi4ENS5_IJNS4_1CILi4EEENSA_ILi1EEESC_EEEEENS5_IJNSA_ILi128EEESF_NSA_ILi32EEEEEENS_10bfloat16_tENS5_IJlSC_lEEESI_SJ_NS4_8TiledMMAINS4_8MMA_AtomIJNS4_26SM100_MMA_F16BF16_2x1SM_SSISI_SI_fLi128ELi128ELNS4_4UMMA5MajorE0ELSO_0ELNSN_7ScaleInE0ELSP_0EEEEEENS4_6LayoutINS5_IJSC_SC_SC_EEENS5_IJNSA_ILi0EEESU_SU_EEEEENS5_IJNS4_10UnderscoreESX_SX_EEEEENS4_18SM100_TMA_2SM_LOADENS4_14ComposedLayoutINS4_7SwizzleILi2ELi4ELi3EEENS4_18smem_ptr_flag_bitsILi16EEENSS_INS5_IJNSA_ILi8EEESG_EEENS5_IJSG_SC_EEEEEEEvNS4_8identityENS4_28SM100_TMA_2SM_LOAD_MULTICASTES1A_vS1B_EENS_8epilogue10collective18CollectiveEpilogueINS1E_23Sm100TmaWarpSpecializedILi4ELi2ELi16ELb1ELb0EEEJNS5_IJNSA_ILi64EEESF_SG_EEENS5_IJNSS_IS1J_SC_EENSS_INS5_IJNSA_ILi16EEENSA_ILi2EEEEEENS5_IJSC_S1J_EEEEEEEESI_SJ_SI_SJ_NS1E_6fusion15FusionCallbacksIS1I_NS1S_17LinearCombinationISI_fSI_fLNS_15FloatRoundStyleE2EEES1K_S1R_JEEENS4_5SM1004TMEM4LOAD26SM100_TMEM_LOAD_32dp32b16xENS4_13SM90_TMA_LOADENS11_INS12_ILi1ELi4ELi3EEES15_NSS_INS5_IJS16_S1M_EEENS5_IJS1M_SC_EEEEEEENS4_39AutoVectorizingCopyWithAssumedAlignmentILi128EEENS4_14SM90_TMA_STOREES27_S29_S29_EEEvvEEEEvNT_6ParamsE,"",@"SHT_CUDA_INFO"
	.sectionflags	@""
	.align	4


	//----- nvinfo : EIATTR_CUDA_API_VERSION
	.align		4
        /*0000*/ 	.byte	0x04, 0x37
        /*0002*/ 	.short	(.L_31 - .L_30)
.L_30:
        /*0004*/ 	.word	0x00000082


	//----- nvinfo : EIATTR_KPARAM_INFO
	.align		4
.L_31:
        /*0008*/ 	.byte	0x04, 0x17
        /*000a*/ 	.short	(.L_33 - .L_32)
.L_32:
        /*000c*/ 	.word	0x00000000
        /*0010*/ 	.short	0x0000
        /*0012*/ 	.short	0x0000
        /*0014*/ 	.byte	0x00, 0xf0, 0x01, 0x20


	//----- nvinfo : EIATTR_AT_ENTRY_FRAGMENTS
	.align		4
.L_33:
        /*0018*/ 	.byte	0x04, 0x4f
        /*001a*/ 	.short	(.L_35 - .L_34)


	//   ....[0]....
.L_34:
        /*001c*/ 	.word	0x00000007


	//----- nvinfo : EIATTR_RESERVED_SMEM_USED
	.align		4
.L_35:
        /*0020*/ 	.byte	0x01, 0x41
	.zero		2


	//----- nvinfo : EIATTR_SPARSE_MMA_MASK
	.align		4
        /*0024*/ 	.byte	0x03, 0x50
        /*0026*/ 	.short	0x0000


	//----- nvinfo : EIATTR_TCGEN05_2CTA_USED
	.align		4
        /*0028*/ 	.byte	0x01, 0x52
	.zero		2


	//----- nvinfo : EIATTR_MAXREG_COUNT
	.align		4
        /*002c*/ 	.byte	0x03, 0x1b
        /*002e*/ 	.short	0x00ff


	//----- nvinfo : EIATTR_NUM_BARRIERS
	.align		4
        /*0030*/ 	.byte	0x02, 0x4c
        /*0032*/ 	.byte	0x07
	.zero		1


	//----- nvinfo : EIATTR_EXTERNS
	.align		4
        /*0034*/ 	.byte	0x04, 0x0f
        /*0036*/ 	.short	(.L_37 - .L_36)


	//   ....[0]....
	.align		4
.L_36:
        /*0038*/ 	.word	index@(__assertfail)


	//----- nvinfo : EIATTR_MERCURY_ISA_VERSION
	.align		4
.L_37:
        /*003c*/ 	.byte	0x03, 0x5f
        /*003e*/ 	.short	0x0101


	//----- nvinfo : EIATTR_INT_WARP_WIDE_INSTR_OFFSETS
	.align		4
        /*0040*/ 	.byte	0x04, 0x31
        /*0042*/ 	.short	(.L_39 - .L_38)


	//   ....[0]....
.L_38:
        /*0044*/ 	.word	0x00001060


	//   ....[1]....
        /*0048*/ 	.word	0x00001100


	//   ....[2]....
        /*004c*/ 	.word	0x00005100


	//   ....[3]....
        /*0050*/ 	.word	0x00005130


	//   ....[4]....
        /*0054*/ 	.word	0x00005150


	//   ....[5]....
        /*0058*/ 	.word	0x00005d10


	//   ....[6]....
        /*005c*/ 	.word	0x00005db0


	//   ....[7]....
        /*0060*/ 	.word	0x00005e60


	//   ....[8]....
        /*0064*/ 	.word	0x00005ee0


	//   ....[9]....
        /*0068*/ 	.word	0x00005f90


	//   ....[10]....
        /*006c*/ 	.word	0x00006040


	//   ....[11]....
        /*0070*/ 	.word	0x000060c0


	//   ....[12]....
        /*0074*/ 	.word	0x00006180


	//   ....[13]....
        /*0078*/ 	.word	0x00006240


	//   ....[14]....
        /*007c*/ 	.word	0x000062f0


	//   ....[15]....
        /*0080*/ 	.word	0x000063e0


	//   ....[16]....
        /*0084*/ 	.word	0x000064c0


	//----- nvinfo : EIATTR_COOP_GROUP_MASK_REGIDS
	.align		4
.L_39:
        /*0088*/ 	.byte	0x04, 0x29
        /*008a*/ 	.short	(.L_41 - .L_40)


	//   ....[0]....
.L_40:
        /*008c*/ 	.word	0xffffffff


	//   ....[1]....
        /*0090*/ 	.word	0xffffffff


	//   ....[2]....
        /*0094*/ 	.word	0xffffffff


	//   ....[3]....
        /*0098*/ 	.word	0xffffffff


	//   ....[4]....
        /*009c*/ 	.word	0xffffffff


	//   ....[5]....
        /*00a0*/ 	.word	0xffffffff


	//   ....[6]....
        /*00a4*/ 	.word	0xffffffff


	//   ....[7]....
        /*00a8*/ 	.word	0xffffffff


	//   ....[8]....
        /*00ac*/ 	.word	0xffffffff


	//   ....[9]....
        /*00b0*/ 	.word	0xffffffff


	//   ....[10]....
        /*00b4*/ 	.word	0xffffffff


	//   ....[11]....
        /*00b8*/ 	.word	0xffffffff


	//   ....[12]....
        /*00bc*/ 	.word	0xffffffff


	//   ....[13]....
        /*00c0*/ 	.word	0xffffffff


	//----- nvinfo : EIATTR_COOP_GROUP_INSTR_OFFSETS
	.align		4
.L_41:
        /*00c4*/ 	.byte	0x04, 0x28
        /*00c6*/ 	.short	(.L_43 - .L_42)


	//   ....[0]....
.L_42:
        /*00c8*/ 	.word	0x000000b0


	//   ....[1]....
        /*00cc*/ 	.word	0x00000520


	//   ....[2]....
        /*00d0*/ 	.word	0x000009d0


	//   ....[3]....
        /*00d4*/ 	.word	0x00000b60


	//   ....[4]....
        /*00d8*/ 	.word	0x00000c50


	//   ....[5]....
        /*00dc*/ 	.word	0x00000db0


	//   ....[6]....
        /*00e0*/ 	.word	0x00000f40


	//   ....[7]....
        /*00e4*/ 	.word	0x00001180


	//   ....[8]....
        /*00e8*/ 	.word	0x000024b0


	//   ....[9]....
        /*00ec*/ 	.word	0x00003fc0


	//   ....[10]....
        /*00f0*/ 	.word	0x00004490


	//   ....[11]....
        /*00f4*/ 	.word	0x000044c0


	//   ....[12]....
        /*00f8*/ 	.word	0x00005000


	//   ....[13]....
        /*00fc*/ 	.word	0x00005210


	//----- nvinfo : EIATTR_VRC_CTA_INIT_COUNT
	.align		4
.L_43:
        /*0100*/ 	.byte	0x02, 0x4a
        /*0102*/ 	.byte	0x80
	.zero		1


	//----- nvinfo : EIATTR_SYSCALL_OFFSETS
	.align		4
        /*0104*/ 	.byte	0x04, 0x46
        /*0106*/ 	.short	(.L_45 - .L_44)


	//   ....[0]....
.L_44:
        /*0108*/ 	.word	0x00007050


	//   ....[1]....
        /*010c*/ 	.word	0x00007140


	//   ....[2]....
        /*0110*/ 	.word	0x000078e0


	//   ....[3]....
        /*0114*/ 	.word	0x00008210


	//   ....[4]....
        /*0118*/ 	.word	0x00008ae0


	//   ....[5]....
        /*011c*/ 	.word	0x000093b0


	//----- nvinfo : EIATTR_MBARRIER_INSTR_OFFSETS
	.align		4
.L_45:
        /*0120*/ 	.byte	0x04, 0x39
        /*0122*/ 	.short	(.L_47 - .L_46)


	//   ....[0]....
.L_46:
        /*0124*/ 	.word	0x00000670
        /*0128*/ 	.word	0x000000ff
        /*012c*/ 	.word	0x00000000
        /*0130*/ 	.short	0x0100
        /*0132*/ 	.byte	0x04
	.zero		1


	//   ....[1]....
        /*0134*/ 	.word	0x00000680
        /*0138*/ 	.word	0x000000ff
        /*013c*/ 	.word	0x000000d0
        /*0140*/ 	.short	0x0100
        /*0142*/ 	.byte	0x04
	.zero		1


	//   ....[2]....
        /*0144*/ 	.word	0x00000690
        /*0148*/ 	.word	0x000000ff
        /*014c*/ 	.word	0x00000008
        /*0150*/ 	.short	0x0100
        /*0152*/ 	.byte	0x04
	.zero		1


	//   ....[3]....
        /*0154*/ 	.word	0x000006a0
        /*0158*/ 	.word	0x000000ff
        /*015c*/ 	.word	0x000000d8
        /*0160*/ 	.short	0x0100
        /*0162*/ 	.byte	0x04
	.zero		1


	//   ....[4]....
        /*0164*/ 	.word	0x000006b0
        /*0168*/ 	.word	0x000000ff
        /*016c*/ 	.word	0x00000010
        /*0170*/ 	.short	0x0100
        /*0172*/ 	.byte	0x04
	.zero		1


	//   ....[5]....
        /*0174*/ 	.word	0x000006c0
        /*0178*/ 	.word	0x000000ff
        /*017c*/ 	.word	0x000000e0
        /*0180*/ 	.short	0x0100
        /*0182*/ 	.byte	0x04
	.zero		1


	//   ....[6]....
        /*0184*/ 	.word	0x000006d0
        /*0188*/ 	.word	0x000000ff
        /*018c*/ 	.word	0x00000018
        /*0190*/ 	.short	0x0100
        /*0192*/ 	.byte	0x04
	.zero		1


	//   ....[7]....
        /*0194*/ 	.word	0x000006e0
        /*0198*/ 	.word	0x000000ff
        /*019c*/ 	.word	0x000000e8
        /*01a0*/ 	.short	0x0100
        /*01a2*/ 	.byte	0x04
	.zero		1


	//   ....[8]....
        /*01a4*/ 	.word	0x000006f0
        /*01a8*/ 	.word	0x000000ff
        /*01ac*/ 	.word	0x00000020
        /*01b0*/ 	.short	0x0100
        /*01b2*/ 	.byte	0x04
	.zero		1


	//   ....[9]....
        /*01b4*/ 	.word	0x00000700
        /*01b8*/ 	.word	0x000000ff
        /*01bc*/ 	.word	0x000000f0
        /*01c0*/ 	.short	0x0100
        /*01c2*/ 	.byte	0x04
	.zero		1


	//   ....[10]....
        /*01c4*/ 	.word	0x00000710
        /*01c8*/ 	.word	0x000000ff
        /*01cc*/ 	.word	0x00000028
        /*01d0*/ 	.short	0x0100
        /*01d2*/ 	.byte	0x04
	.zero		1


	//   ....[11]....
        /*01d4*/ 	.word	0x00000720
        /*01d8*/ 	.word	0x000000ff
        /*01dc*/ 	.word	0x000000f8
        /*01e0*/ 	.short	0x0100
        /*01e2*/ 	.byte	0x04
	.zero		1


	//   ....[12]....
        /*01e4*/ 	.word	0x00000730
        /*01e8*/ 	.word	0x000000ff
        /*01ec*/ 	.word	0x00000030
        /*01f0*/ 	.short	0x0100
        /*01f2*/ 	.byte	0x04
	.zero		1


	//   ....[13]....
        /*01f4*/ 	.word	0x00000740
        /*01f8*/ 	.word	0x000000ff
        /*01fc*/ 	.word	0x00000100
        /*0200*/ 	.short	0x0100
        /*0202*/ 	.byte	0x04
	.zero		1


	//   ....[14]....
        /*0204*/ 	.word	0x00000750
        /*0208*/ 	.word	0x000000ff
        /*020c*/ 	.word	0x00000038
        /*0210*/ 	.short	0x0100
        /*0212*/ 	.byte	0x04
	.zero		1


	//   ....[15]....
        /*0214*/ 	.word	0x00000760
        /*0218*/ 	.word	0x000000ff
        /*021c*/ 	.word	0x00000108
        /*0220*/ 	.short	0x0100
        /*0222*/ 	.byte	0x04
	.zero		1


	//   ....[16]....
        /*0224*/ 	.word	0x00000770
        /*0228*/ 	.word	0x000000ff
        /*022c*/ 	.word	0x00000040
        /*0230*/ 	.short	0x0100
        /*0232*/ 	.byte	0x04
	.zero		1


	//   ....[17]....
        /*0234*/ 	.word	0x00000780
        /*0238*/ 	.word	0x000000ff
        /*023c*/ 	.word	0x00000110
        /*0240*/ 	.short	0x0100
        /*0242*/ 	.byte	0x04
	.zero		1


	//   ....[18]....
        /*0244*/ 	.word	0x00000790
        /*0248*/ 	.word	0x000000ff
        /*024c*/ 	.word	0x00000048
        /*0250*/ 	.short	0x0100
        /*0252*/ 	.byte	0x04
	.zero		1


	//   ....[19]....
        /*0254*/ 	.word	0x000007a0
        /*0258*/ 	.word	0x000000ff
        /*025c*/ 	.word	0x00000118
        /*0260*/ 	.short	0x0100
        /*0262*/ 	.byte	0x04
	.zero		1


	//   ....[20]....
        /*0264*/ 	.word	0x000007b0
        /*0268*/ 	.word	0x000000ff
        /*026c*/ 	.word	0x00000050
        /*0270*/ 	.short	0x0100
        /*0272*/ 	.byte	0x04
	.zero		1


	//   ....[21]....
        /*0274*/ 	.word	0x000007c0
        /*0278*/ 	.word	0x000000ff
        /*027c*/ 	.word	0x00000120
        /*0280*/ 	.short	0x0100
        /*0282*/ 	.byte	0x04
	.zero		1


	//   ....[22]....
        /*0284*/ 	.word	0x000007d0
        /*0288*/ 	.word	0x000000ff
        /*028c*/ 	.word	0x00000058
        /*0290*/ 	.short	0x0100
        /*0292*/ 	.byte	0x04
	.zero		1


	//   ....[23]....
        /*0294*/ 	.word	0x000007e0
        /*0298*/ 	.word	0x000000ff
        /*029c*/ 	.word	0x00000128
        /*02a0*/ 	.short	0x0100
        /*02a2*/ 	.byte	0x04
	.zero		1


	//   ....[24]....
        /*02a4*/ 	.word	0x000007f0
        /*02a8*/ 	.word	0x000000ff
        /*02ac*/ 	.word	0x00000060
        /*02b0*/ 	.short	0x0100
        /*02b2*/ 	.byte	0x04
	.zero		1


	//   ....[25]....
        /*02b4*/ 	.word	0x00000800
        /*02b8*/ 	.word	0x000000ff
        /*02bc*/ 	.word	0x00000130
        /*02c0*/ 	.short	0x0100
        /*02c2*/ 	.byte	0x04
	.zero		1


	//   ....[26]....
        /*02c4*/ 	.word	0x00000810
        /*02c8*/ 	.word	0x000000ff
        /*02cc*/ 	.word	0x00000068
        /*02d0*/ 	.short	0x0100
        /*02d2*/ 	.byte	0x04
	.zero		1


	//   ....[27]....
        /*02d4*/ 	.word	0x00000820
        /*02d8*/ 	.word	0x000000ff
        /*02dc*/ 	.word	0x00000138
        /*02e0*/ 	.short	0x0100
        /*02e2*/ 	.byte	0x04
	.zero		1


	//   ....[28]....
        /*02e4*/ 	.word	0x00000830
        /*02e8*/ 	.word	0x000000ff
        /*02ec*/ 	.word	0x00000070
        /*02f0*/ 	.short	0x0100
        /*02f2*/ 	.byte	0x04
	.zero		1


	//   ....[29]....
        /*02f4*/ 	.word	0x00000840
        /*02f8*/ 	.word	0x000000ff
        /*02fc*/ 	.word	0x00000140
        /*0300*/ 	.short	0x0100
        /*0302*/ 	.byte	0x04
	.zero		1


	//   ....[30]....
        /*0304*/ 	.word	0x00000850
        /*0308*/ 	.word	0x000000ff
        /*030c*/ 	.word	0x00000078
        /*0310*/ 	.short	0x0100
        /*0312*/ 	.byte	0x04
	.zero		1


	//   ....[31]....
        /*0314*/ 	.word	0x00000860
        /*0318*/ 	.word	0x000000ff
        /*031c*/ 	.word	0x00000148
        /*0320*/ 	.short	0x0100
        /*0322*/ 	.byte	0x04
	.zero		1


	//   ....[32]....
        /*0324*/ 	.word	0x00000870
        /*0328*/ 	.word	0x000000ff
        /*032c*/ 	.word	0x00000080
        /*0330*/ 	.short	0x0100
        /*0332*/ 	.byte	0x04
	.zero		1


	//   ....[33]....
        /*0334*/ 	.word	0x00000880
        /*0338*/ 	.word	0x000000ff
        /*033c*/ 	.word	0x00000150
        /*0340*/ 	.short	0x0100
        /*0342*/ 	.byte	0x04
	.zero		1


	//   ....[34]....
        /*0344*/ 	.word	0x00000890
        /*0348*/ 	.word	0x000000ff
        /*034c*/ 	.word	0x00000088
        /*0350*/ 	.short	0x0100
        /*0352*/ 	.byte	0x04
	.zero		1


	//   ....[35]....
        /*0354*/ 	.word	0x000008a0
        /*0358*/ 	.word	0x000000ff
        /*035c*/ 	.word	0x00000158
        /*0360*/ 	.short	0x0100
        /*0362*/ 	.byte	0x04
	.zero		1


	//   ....[36]....
        /*0364*/ 	.word	0x000008b0
        /*0368*/ 	.word	0x000000ff
        /*036c*/ 	.word	0x00000090
        /*0370*/ 	.short	0x0100
        /*0372*/ 	.byte	0x04
	.zero		1


	//   ....[37]....
        /*0374*/ 	.word	0x000008c0
        /*0378*/ 	.word	0x000000ff
        /*037c*/ 	.word	0x00000160
        /*0380*/ 	.short	0x0100
        /*0382*/ 	.byte	0x04
	.zero		1


	//   ....[38]....
        /*0384*/ 	.word	0x000008d0
        /*0388*/ 	.word	0x000000ff
        /*038c*/ 	.word	0x00000098
        /*0390*/ 	.short	0x0100
        /*0392*/ 	.byte	0x04
	.zero		1


	//   ....[39]....
        /*0394*/ 	.word	0x000008e0
        /*0398*/ 	.word	0x000000ff
        /*039c*/ 	.word	0x00000168
        /*03a0*/ 	.short	0x0100
        /*03a2*/ 	.byte	0x04
	.zero		1


	//   ....[40]....
        /*03a4*/ 	.word	0x000008f0
        /*03a8*/ 	.word	0x000000ff
        /*03ac*/ 	.word	0x000000a0
        /*03b0*/ 	.short	0x0100
        /*03b2*/ 	.byte	0x04
	.zero		1


	//   ....[41]....
        /*03b4*/ 	.word	0x00000900
        /*03b8*/ 	.word	0x000000ff
        /*03bc*/ 	.word	0x00000170
        /*03c0*/ 	.short	0x0100
        /*03c2*/ 	.byte	0x04
	.zero		1


	//   ....[42]....
        /*03c4*/ 	.word	0x00000910
        /*03c8*/ 	.word	0x000000ff
        /*03cc*/ 	.word	0x000000a8
        /*03d0*/ 	.short	0x0100
        /*03d2*/ 	.byte	0x04
	.zero		1


	//   ....[43]....
        /*03d4*/ 	.word	0x00000920
        /*03d8*/ 	.word	0x000000ff
        /*03dc*/ 	.word	0x00000178
        /*03e0*/ 	.short	0x0100
        /*03e2*/ 	.byte	0x04
	.zero		1


	//   ....[44]....
        /*03e4*/ 	.word	0x00000930
        /*03e8*/ 	.word	0x000000ff
        /*03ec*/ 	.word	0x000000b0
        /*03f0*/ 	.short	0x0100
        /*03f2*/ 	.byte	0x04
	.zero		1


	//   ....[45]....
        /*03f4*/ 	.word	0x00000940
        /*03f8*/ 	.word	0x000000ff
        /*03fc*/ 	.word	0x00000180
        /*0400*/ 	.short	0x0100
        /*0402*/ 	.byte	0x04
	.zero		1


	//   ....[46]....
        /*0404*/ 	.word	0x00000950
        /*0408*/ 	.word	0x000000ff
        /*040c*/ 	.word	0x000000b8
        /*0410*/ 	.short	0x0100
        /*0412*/ 	.byte	0x04
	.zero		1


	//   ....[47]....
        /*0414*/ 	.word	0x00000960
        /*0418*/ 	.word	0x000000ff
        /*041c*/ 	.word	0x00000188
        /*0420*/ 	.short	0x0100
        /*0422*/ 	.byte	0x04
	.zero		1


	//   ....[48]....
        /*0424*/ 	.word	0x00000970
        /*0428*/ 	.word	0x000000ff
        /*042c*/ 	.word	0x000000c0
        /*0430*/ 	.short	0x0100
        /*0432*/ 	.byte	0x04
	.zero		1


	//   ....[49]....
        /*0434*/ 	.word	0x00000980
        /*0438*/ 	.word	0x000000ff
        /*043c*/ 	.word	0x00000190
        /*0440*/ 	.short	0x0100
        /*0442*/ 	.byte	0x04
	.zero		1


	//   ....[50]....
        /*0444*/ 	.word	0x00000990
        /*0448*/ 	.word	0x000000ff
        /*044c*/ 	.word	0x000000c8
        /*0450*/ 	.short	0x0100
        /*0452*/ 	.byte	0x04
	.zero		1


	//   ....[51]....
        /*0454*/ 	.word	0x000009a0
        /*0458*/ 	.word	0x000000ff
        /*045c*/ 	.word	0x00000198
        /*0460*/ 	.short	0x0100
        /*0462*/ 	.byte	0x04
	.zero		1


	//   ....[52]....
        /*0464*/ 	.word	0x00000ad0
        /*0468*/ 	.word	0x000000ff
        /*046c*/ 	.word	0x000001a0
        /*0470*/ 	.short	0x0100
        /*0472*/ 	.byte	0x04
	.zero		1


	//   ....[53]....
        /*0474*/ 	.word	0x00000ae0
        /*0478*/ 	.word	0x000000ff
        /*047c*/ 	.word	0x000001c0
        /*0480*/ 	.short	0x0100
        /*0482*/ 	.byte	0x04
	.zero		1


	//   ....[54]....
        /*0484*/ 	.word	0x00000af0
        /*0488*/ 	.word	0x000000ff
        /*048c*/ 	.word	0x000001a8
        /*0490*/ 	.short	0x0100
        /*0492*/ 	.byte	0x04
	.zero		1


	//   ....[55]....
        /*0494*/ 	.word	0x00000b00
        /*0498*/ 	.word	0x000000ff
        /*049c*/ 	.word	0x000001c8
        /*04a0*/ 	.short	0x0100
        /*04a2*/ 	.byte	0x04
	.zero		1


	//   ....[56]....
        /*04a4*/ 	.word	0x00000b10
        /*04a8*/ 	.word	0x000000ff
        /*04ac*/ 	.word	0x000001b0
        /*04b0*/ 	.short	0x0100
        /*04b2*/ 	.byte	0x04
	.zero		1


	//   ....[57]....
        /*04b4*/ 	.word	0x00000b20
        /*04b8*/ 	.word	0x000000ff
        /*04bc*/ 	.word	0x000001d0
        /*04c0*/ 	.short	0x0100
        /*04c2*/ 	.byte	0x04
	.zero		1


	//   ....[58]....
        /*04c4*/ 	.word	0x00000b30
        /*04c8*/ 	.word	0x000000ff
        /*04cc*/ 	.word	0x000001b8
        /*04d0*/ 	.short	0x0100
        /*04d2*/ 	.byte	0x04
	.zero		1


	//   ....[59]....
        /*04d4*/ 	.word	0x00000b40
        /*04d8*/ 	.word	0x000000ff
        /*04dc*/ 	.word	0x000001d8
        /*04e0*/ 	.short	0x0100
        /*04e2*/ 	.byte	0x04
	.zero		1


	//   ....[60]....
        /*04e4*/ 	.word	0x00000c20
        /*04e8*/ 	.word	0x000000ff
        /*04ec*/ 	.word	0x000001e0
        /*04f0*/ 	.short	0x0100
        /*04f2*/ 	.byte	0x06
	.zero		1


	//   ....[61]....
        /*04f4*/ 	.word	0x00000c30
        /*04f8*/ 	.word	0x000000ff
        /*04fc*/ 	.word	0x000001e8
        /*0500*/ 	.short	0x0100
        /*0502*/ 	.byte	0x06
	.zero		1


	//   ....[62]....
        /*0504*/ 	.word	0x00000d60
        /*0508*/ 	.word	0x000000ff
        /*050c*/ 	.word	0x000001f0
        /*0510*/ 	.short	0x0100
        /*0512*/ 	.byte	0x06
	.zero		1


	//   ....[63]....
        /*0514*/ 	.word	0x00000d70
        /*0518*/ 	.word	0x000000ff
        /*051c*/ 	.word	0x00000200
        /*0520*/ 	.short	0x0100
        /*0522*/ 	.byte	0x06
	.zero		1


	//   ....[64]....
        /*0524*/ 	.word	0x00000d80
        /*0528*/ 	.word	0x000000ff
        /*052c*/ 	.word	0x000001f8
        /*0530*/ 	.short	0x0100
        /*0532*/ 	.byte	0x06
	.zero		1


	//   ....[65]....
        /*0534*/ 	.word	0x00000d90
        /*0538*/ 	.word	0x000000ff
        /*053c*/ 	.word	0x00000208
        /*0540*/ 	.short	0x0100
        /*0542*/ 	.byte	0x06
	.zero		1


	//   ....[66]....
        /*0544*/ 	.word	0x00000eb0
        /*0548*/ 	.word	0x000000ff
        /*054c*/ 	.word	0x00000210
        /*0550*/ 	.short	0x0100
        /*0552*/ 	.byte	0x04
	.zero		1


	//   ....[67]....
        /*0554*/ 	.word	0x00000ec0
        /*0558*/ 	.word	0x000000ff
        /*055c*/ 	.word	0x00000230
        /*0560*/ 	.short	0x0100
        /*0562*/ 	.byte	0x04
	.zero		1


	//   ....[68]....
        /*0564*/ 	.word	0x00000ed0
        /*0568*/ 	.word	0x000000ff
        /*056c*/ 	.word	0x00000218
        /*0570*/ 	.short	0x0100
        /*0572*/ 	.byte	0x04
	.zero		1


	//   ....[69]....
        /*0574*/ 	.word	0x00000ee0
        /*0578*/ 	.word	0x000000ff
        /*057c*/ 	.word	0x00000238
        /*0580*/ 	.short	0x0100
        /*0582*/ 	.byte	0x04
	.zero		1


	//   ....[70]....
        /*0584*/ 	.word	0x00000ef0
        /*0588*/ 	.word	0x000000ff
        /*058c*/ 	.word	0x00000220
        /*0590*/ 	.short	0x0100
        /*0592*/ 	.byte	0x04
	.zero		1


	//   ....[71]....
        /*0594*/ 	.word	0x00000f00
        /*0598*/ 	.word	0x000000ff
        /*059c*/ 	.word	0x00000240
        /*05a0*/ 	.short	0x0100
        /*05a2*/ 	.byte	0x04
	.zero		1


	//   ....[72]....
        /*05a4*/ 	.word	0x00000f10
        /*05a8*/ 	.word	0x000000ff
        /*05ac*/ 	.word	0x00000228
        /*05b0*/ 	.short	0x0100
        /*05b2*/ 	.byte	0x04
	.zero		1


	//   ....[73]....
        /*05b4*/ 	.word	0x00000f20
        /*05b8*/ 	.word	0x000000ff
        /*05bc*/ 	.word	0x00000248
        /*05c0*/ 	.short	0x0100
        /*05c2*/ 	.byte	0x04
	.zero		1


	//   ....[74]....
        /*05c4*/ 	.word	0x00001010
        /*05c8*/ 	.word	0x000000ff
        /*05cc*/ 	.word	0x00000250
        /*05d0*/ 	.short	0x0100
        /*05d2*/ 	.byte	0x04
	.zero		1


	//   ....[75]....
        /*05d4*/ 	.word	0x00001020
        /*05d8*/ 	.word	0x000000ff
        /*05dc*/ 	.word	0x00000260
        /*05e0*/ 	.short	0x0100
        /*05e2*/ 	.byte	0x04
	.zero		1


	//   ....[76]....
        /*05e4*/ 	.word	0x00001030
        /*05e8*/ 	.word	0x000000ff
        /*05ec*/ 	.word	0x00000258
        /*05f0*/ 	.short	0x0100
        /*05f2*/ 	.byte	0x04
	.zero		1


	//   ....[77]....
        /*05f4*/ 	.word	0x00001040
        /*05f8*/ 	.word	0x000000ff
        /*05fc*/ 	.word	0x00000268
        /*0600*/ 	.short	0x0100
        /*0602*/ 	.byte	0x04
	.zero		1


	//   ....[78]....
        /*0604*/ 	.word	0x00001140
        /*0608*/ 	.word	0x000000ff
        /*060c*/ 	.word	0x00000270
        /*0610*/ 	.short	0x0100
        /*0612*/ 	.byte	0x06
	.zero		1


	//   ....[79]....
        /*0614*/ 	.word	0x00001cc0
        /*0618*/ 	.word	0x00000000
        /*061c*/ 	.word	0x00000260
        /*0620*/ 	.short	0x010a
        /*0622*/ 	.byte	0xff
	.zero		1


	//   ....[80]....
        /*0624*/ 	.word	0x00001cf0
        /*0628*/ 	.word	0x00000000
        /*062c*/ 	.word	0x00000250
        /*0630*/ 	.short	0x0101
        /*0632*/ 	.byte	0xff
	.zero		1


	//   ....[81]....
        /*0634*/ 	.word	0x00001db0
        /*0638*/ 	.word	0x000000ff
        /*063c*/ 	.word	0x000000d0
        /*0640*/ 	.short	0x010a
        /*0642*/ 	.byte	0x04
	.zero		1


	//   ....[82]....
        /*0644*/ 	.word	0x00001e70
        /*0648*/ 	.word	0x000000ff
        /*064c*/ 	.word	0x000000d0
        /*0650*/ 	.short	0x010a
        /*0652*/ 	.byte	0x21
	.zero		1


	//   ....[83]....
        /*0654*/ 	.word	0x00002040
        /*0658*/ 	.word	0x000000ff
        /*065c*/ 	.word	0x000000d0
        /*0660*/ 	.short	0x010a
        /*0662*/ 	.byte	0x07
	.zero		1


	//   ....[84]....
        /*0664*/ 	.word	0x00002140
        /*0668*/ 	.word	0x000000ff
        /*066c*/ 	.word	0x000001e8
        /*0670*/ 	.short	0x0101
        /*0672*/ 	.byte	0x06
	.zero		1


	//   ....[85]....
        /*0674*/ 	.word	0x00002160
        /*0678*/ 	.word	0x000000ff
        /*067c*/ 	.word	0x000000d0
        /*0680*/ 	.short	0x010a
        /*0682*/ 	.byte	0x04
	.zero		1


	//   ....[86]....
        /*0684*/ 	.word	0x000021e0
        /*0688*/ 	.word	0x000000ff
        /*068c*/ 	.word	0x000000d0
        /*0690*/ 	.short	0x010a
        /*0692*/ 	.byte	0x11
	.zero		1


	//   ....[87]....
        /*0694*/ 	.word	0x00002370
        /*0698*/ 	.word	0x000000ff
        /*069c*/ 	.word	0x000000d0
        /*06a0*/ 	.short	0x010a
        /*06a2*/ 	.byte	0x08
	.zero		1


	//   ....[88]....
        /*06a4*/ 	.word	0x000024e0
        /*06a8*/ 	.word	0x00000003
        /*06ac*/ 	.word	0x000001f0
        /*06b0*/ 	.short	0x010a
        /*06b2*/ 	.byte	0xff
	.zero		1


	//   ....[89]....
        /*06b4*/ 	.word	0x00002630
        /*06b8*/ 	.word	0x00000000
        /*06bc*/ 	.word	0x00000000
        /*06c0*/ 	.short	0x0101
        /*06c2*/ 	.byte	0xff
	.zero		1


	//   ....[90]....
        /*06c4*/ 	.word	0x00002be0
        /*06c8*/ 	.word	0x000000ff
        /*06cc*/ 	.word	0x00000000
        /*06d0*/ 	.short	0x010a
        /*06d2*/ 	.byte	0x04
	.zero		1


	//   ....[91]....
        /*06d4*/ 	.word	0x00002c70
        /*06d8*/ 	.word	0x000000ff
        /*06dc*/ 	.word	0x00000000
        /*06e0*/ 	.short	0x010a
        /*06e2*/ 	.byte	0x05
	.zero		1


	//   ....[92]....
        /*06e4*/ 	.word	0x00002d00
        /*06e8*/ 	.word	0x000000ff
        /*06ec*/ 	.word	0x00000000
        /*06f0*/ 	.short	0x010a
        /*06f2*/ 	.byte	0x05
	.zero		1


	//   ....[93]....
        /*06f4*/ 	.word	0x00002d90
        /*06f8*/ 	.word	0x000000ff
        /*06fc*/ 	.word	0x00000000
        /*0700*/ 	.short	0x010a
        /*0702*/ 	.byte	0x05
	.zero		1


	//   ....[94]....
        /*0704*/ 	.word	0x00002e20
        /*0708*/ 	.word	0x000000ff
        /*070c*/ 	.word	0x00000000
        /*0710*/ 	.short	0x010a
        /*0712*/ 	.byte	0x05
	.zero		1


	//   ....[95]....
        /*0714*/ 	.word	0x00002eb0
        /*0718*/ 	.word	0x000000ff
        /*071c*/ 	.word	0x00000000
        /*0720*/ 	.short	0x010a
        /*0722*/ 	.byte	0x05
	.zero		1


	//   ....[96]....
        /*0724*/ 	.word	0x00002f40
        /*0728*/ 	.word	0x000000ff
        /*072c*/ 	.word	0x00000000
        /*0730*/ 	.short	0x010a
        /*0732*/ 	.byte	0x05
	.zero		1


	//   ....[97]....
        /*0734*/ 	.word	0x00002fd0
        /*0738*/ 	.word	0x000000ff
        /*073c*/ 	.word	0x00000000
        /*0740*/ 	.short	0x010a
        /*0742*/ 	.byte	0x05
	.zero		1


	//   ....[98]....
        /*0744*/ 	.word	0x00003060
        /*0748*/ 	.word	0x000000ff
        /*074c*/ 	.word	0x00000000
        /*0750*/ 	.short	0x010a
        /*0752*/ 	.byte	0x05
	.zero		1


	//   ....[99]....
        /*0754*/ 	.word	0x000030f0
        /*0758*/ 	.word	0x000000ff
        /*075c*/ 	.word	0x00000000
        /*0760*/ 	.short	0x010a
        /*0762*/ 	.byte	0x05
	.zero		1


	//   ....[100]....
        /*0764*/ 	.word	0x00003180
        /*0768*/ 	.word	0x000000ff
        /*076c*/ 	.word	0x00000000
        /*0770*/ 	.short	0x010a
        /*0772*/ 	.byte	0x05
	.zero		1


	//   ....[101]....
        /*0774*/ 	.word	0x00003210
        /*0778*/ 	.word	0x000000ff
        /*077c*/ 	.word	0x00000000
        /*0780*/ 	.short	0x010a
        /*0782*/ 	.byte	0x05
	.zero		1


	//   ....[102]....
        /*0784*/ 	.word	0x000032a0
        /*0788*/ 	.word	0x000000ff
        /*078c*/ 	.word	0x00000000
        /*0790*/ 	.short	0x010a
        /*0792*/ 	.byte	0x05
	.zero		1


	//   ....[103]....
        /*0794*/ 	.word	0x00003330
        /*0798*/ 	.word	0x000000ff
        /*079c*/ 	.word	0x00000000
        /*07a0*/ 	.short	0x010a
        /*07a2*/ 	.byte	0x05
	.zero		1


	//   ....[104]....
        /*07a4*/ 	.word	0x000033c0
        /*07a8*/ 	.word	0x000000ff
        /*07ac*/ 	.word	0x00000000
        /*07b0*/ 	.short	0x010a
        /*07b2*/ 	.byte	0x05
	.zero		1


	//   ....[105]....
        /*07b4*/ 	.word	0x00003450
        /*07b8*/ 	.word	0x000000ff
        /*07bc*/ 	.word	0x00000000
        /*07c0*/ 	.short	0x010a
        /*07c2*/ 	.byte	0x05
	.zero		1


	//   ....[106]....
        /*07c4*/ 	.word	0x000034e0
        /*07c8*/ 	.word	0x000000ff
        /*07cc*/ 	.word	0x00000000
        /*07d0*/ 	.short	0x010a
        /*07d2*/ 	.byte	0x05
	.zero		1


	//   ....[107]....
        /*07d4*/ 	.word	0x00003570
        /*07d8*/ 	.word	0x000000ff
        /*07dc*/ 	.word	0x00000000
        /*07e0*/ 	.short	0x010a
        /*07e2*/ 	.byte	0x05
	.zero		1


	//   ....[108]....
        /*07e4*/ 	.word	0x00003600
        /*07e8*/ 	.word	0x000000ff
        /*07ec*/ 	.word	0x00000000
        /*07f0*/ 	.short	0x010a
        /*07f2*/ 	.byte	0x05
	.zero		1


	//   ....[109]....
        /*07f4*/ 	.word	0x00003690
        /*07f8*/ 	.word	0x000000ff
        /*07fc*/ 	.word	0x00000000
        /*0800*/ 	.short	0x010a
        /*0802*/ 	.byte	0x05
	.zero		1


	//   ....[110]....
        /*0804*/ 	.word	0x00003720
        /*0808*/ 	.word	0x000000ff
        /*080c*/ 	.word	0x00000000
        /*0810*/ 	.short	0x010a
        /*0812*/ 	.byte	0x05
	.zero		1


	//   ....[111]....
        /*0814*/ 	.word	0x000037b0
        /*0818*/ 	.word	0x000000ff
        /*081c*/ 	.word	0x00000000
        /*0820*/ 	.short	0x010a
        /*0822*/ 	.byte	0x05
	.zero		1


	//   ....[112]....
        /*0824*/ 	.word	0x00003840
        /*0828*/ 	.word	0x000000ff
        /*082c*/ 	.word	0x00000000
        /*0830*/ 	.short	0x010a
        /*0832*/ 	.byte	0x05
	.zero		1


	//   ....[113]....
        /*0834*/ 	.word	0x000038d0
        /*0838*/ 	.word	0x000000ff
        /*083c*/ 	.word	0x00000000
        /*0840*/ 	.short	0x010a
        /*0842*/ 	.byte	0x05
	.zero		1


	//   ....[114]....
        /*0844*/ 	.word	0x00003960
        /*0848*/ 	.word	0x000000ff
        /*084c*/ 	.word	0x00000000
        /*0850*/ 	.short	0x010a
        /*0852*/ 	.byte	0x05
	.zero		1


	//   ....[115]....
        /*0854*/ 	.word	0x00003a00
        /*0858*/ 	.word	0x00000000
        /*085c*/ 	.word	0x00000000
        /*0860*/ 	.short	0x010a
        /*0862*/ 	.byte	0xff
	.zero		1


	//   ....[116]....
        /*0864*/ 	.word	0x00003b20
        /*0868*/ 	.word	0x00000002
        /*086c*/ 	.word	0x00000250
        /*0870*/ 	.short	0x010a
        /*0872*/ 	.byte	0xff
	.zero		1


	//   ....[117]....
        /*0874*/ 	.word	0x00003b90
        /*0878*/ 	.word	0x00000002
        /*087c*/ 	.word	0x00000000
        /*0880*/ 	.short	0x0101
        /*0882*/ 	.byte	0xff
	.zero		1


	//   ....[118]....
        /*0884*/ 	.word	0x00003bb0
        /*0888*/ 	.word	0x000000ff
        /*088c*/ 	.word	0x00000200
        /*0890*/ 	.short	0x010a
        /*0892*/ 	.byte	0x04
	.zero		1


	//   ....[119]....
        /*0894*/ 	.word	0x00003cd0
        /*0898*/ 	.word	0x00000002
        /*089c*/ 	.word	0x000001f0
        /*08a0*/ 	.short	0x010a
        /*08a2*/ 	.byte	0xff
	.zero		1


	//   ....[120]....
        /*08a4*/ 	.word	0x00003dd0
        /*08a8*/ 	.word	0x00000002
        /*08ac*/ 	.word	0x00000000
        /*08b0*/ 	.short	0x0101
        /*08b2*/ 	.byte	0xff
	.zero		1


	//   ....[121]....
        /*08b4*/ 	.word	0x00003e60
        /*08b8*/ 	.word	0x000000ff
        /*08bc*/ 	.word	0x00000200
        /*08c0*/ 	.short	0x0106
        /*08c2*/ 	.byte	0x04
	.zero		1


	//   ....[122]....
        /*08c4*/ 	.word	0x00003e80
        /*08c8*/ 	.word	0x000000ff
        /*08cc*/ 	.word	0x00000200
        /*08d0*/ 	.short	0x010a
        /*08d2*/ 	.byte	0x04
	.zero		1


	//   ....[123]....
        /*08d4*/ 	.word	0x00003f10
        /*08d8*/ 	.word	0x000000ff
        /*08dc*/ 	.word	0x00000200
        /*08e0*/ 	.short	0x0106
        /*08e2*/ 	.byte	0x07
	.zero		1


	//   ....[124]....
        /*08e4*/ 	.word	0x00003f50
        /*08e8*/ 	.word	0x00000000
        /*08ec*/ 	.word	0x00000200
        /*08f0*/ 	.short	0x010a
        /*08f2*/ 	.byte	0xff
	.zero		1


	//   ....[125]....
        /*08f4*/ 	.word	0x00004190
        /*08f8*/ 	.word	0x000000ff
        /*08fc*/ 	.word	0x00000008
        /*0900*/ 	.short	0x010a
        /*0902*/ 	.byte	0x05
	.zero		1


	//   ....[126]....
        /*0904*/ 	.word	0x000041b0
        /*0908*/ 	.word	0x000000ff
        /*090c*/ 	.word	0x00000008
        /*0910*/ 	.short	0x010a
        /*0912*/ 	.byte	0x05
	.zero		1


	//   ....[127]....
        /*0914*/ 	.word	0x00004340
        /*0918*/ 	.word	0x000000ff
        /*091c*/ 	.word	0x00000008
        /*0920*/ 	.short	0x010a
        /*0922*/ 	.byte	0x05
	.zero		1


	//   ....[128]....
        /*0924*/ 	.word	0x00004360
        /*0928*/ 	.word	0x000000ff
        /*092c*/ 	.word	0x00000008
        /*0930*/ 	.short	0x010a
        /*0932*/ 	.byte	0x05
	.zero		1


	//   ....[129]....
        /*0934*/ 	.word	0x00004420
        /*0938*/ 	.word	0x000000ff
        /*093c*/ 	.word	0x00000000
        /*0940*/ 	.short	0x0101
        /*0942*/ 	.byte	0x04
	.zero		1


	//   ....[130]....
        /*0944*/ 	.word	0x00004720
        /*0948*/ 	.word	0x00000000
        /*094c*/ 	.word	0x000001f0
        /*0950*/ 	.short	0x010a
        /*0952*/ 	.byte	0xff
	.zero		1


	//   ....[131]....
        /*0954*/ 	.word	0x000047e0
        /*0958*/ 	.word	0x00000000
        /*095c*/ 	.word	0x00000000
        /*0960*/ 	.short	0x0101
        /*0962*/ 	.byte	0xff
	.zero		1


	//   ....[132]....
        /*0964*/ 	.word	0x000048a0
        /*0968*/ 	.word	0x000000ff
        /*096c*/ 	.word	0x00000000
        /*0970*/ 	.short	0x010a
        /*0972*/ 	.byte	0x04
	.zero		1


	//   ....[133]....
        /*0974*/ 	.word	0x000048b0
        /*0978*/ 	.word	0x000000ff
        /*097c*/ 	.word	0x00000230
        /*0980*/ 	.short	0x010a
        /*0982*/ 	.byte	0x17
	.zero		1


	//   ....[134]....
        /*0984*/ 	.word	0x00004960
        /*0988*/ 	.word	0x000000ff
        /*098c*/ 	.word	0x00000000
        /*0990*/ 	.short	0x010a
        /*0992*/ 	.byte	0x05
	.zero		1


	//   ....[135]....
        /*0994*/ 	.word	0x00004aa0
        /*0998*/ 	.word	0x000000ff
        /*099c*/ 	.word	0x00000000
        /*09a0*/ 	.short	0x010a
        /*09a2*/ 	.byte	0x04
	.zero		1


	//   ....[136]....
        /*09a4*/ 	.word	0x00004cf0
        /*09a8*/ 	.word	0x000000ff
        /*09ac*/ 	.word	0x00000000
        /*09b0*/ 	.short	0x010a
        /*09b2*/ 	.byte	0x04
	.zero		1


	//   ....[137]....
        /*09b4*/ 	.word	0x00004d80
        /*09b8*/ 	.word	0x000000ff
        /*09bc*/ 	.word	0x00000000
        /*09c0*/ 	.short	0x010a
        /*09c2*/ 	.byte	0x05
	.zero		1


	//   ....[138]....
        /*09c4*/ 	.word	0x00004e10
        /*09c8*/ 	.word	0x000000ff
        /*09cc*/ 	.word	0x00000000
        /*09d0*/ 	.short	0x010a
        /*09d2*/ 	.byte	0x05
	.zero		1


	//   ....[139]....
        /*09d4*/ 	.word	0x00004eb0
        /*09d8*/ 	.word	0x00000000
        /*09dc*/ 	.word	0x00000000
        /*09e0*/ 	.short	0x010a
        /*09e2*/ 	.byte	0xff
	.zero		1


	//   ....[140]....
        /*09e4*/ 	.word	0x00004ef0
        /*09e8*/ 	.word	0x00000000
        /*09ec*/ 	.word	0x00000000
        /*09f0*/ 	.short	0x010a
        /*09f2*/ 	.byte	0xff
	.zero		1


	//   ....[141]....
        /*09f4*/ 	.word	0x00004f60
        /*09f8*/ 	.word	0x000000ff
        /*09fc*/ 	.word	0x00000000
        /*0a00*/ 	.short	0x0101
        /*0a02*/ 	.byte	0x04
	.zero		1


	//   ....[142]....
        /*0a04*/ 	.word	0x00004fa0
        /*0a08*/ 	.word	0x000000ff
        /*0a0c*/ 	.word	0x00000270
        /*0a10*/ 	.short	0x010a
        /*0a12*/ 	.byte	0x11
	.zero		1


	//   ....[143]....
        /*0a14*/ 	.word	0x00004ff0
        /*0a18*/ 	.word	0x000000ff
        /*0a1c*/ 	.word	0x00000000
        /*0a20*/ 	.short	0x0101
        /*0a22*/ 	.byte	0x04
	.zero		1


	//   ....[144]....
        /*0a24*/ 	.word	0x000054d0
        /*0a28*/ 	.word	0x00000008
        /*0a2c*/ 	.word	0x000001f0
        /*0a30*/ 	.short	0x010a
        /*0a32*/ 	.byte	0xff
	.zero		1


	//   ....[145]....
        /*0a34*/ 	.word	0x00005640
        /*0a38*/ 	.word	0x00000000
        /*0a3c*/ 	.word	0x00000000
        /*0a40*/ 	.short	0x0101
        /*0a42*/ 	.byte	0xff
	.zero		1


	//   ....[146]....
        /*0a44*/ 	.word	0x00005b20
        /*0a48*/ 	.word	0x000000ff
        /*0a4c*/ 	.word	0x000001e8
        /*0a50*/ 	.short	0x010a
        /*0a52*/ 	.byte	0x15
	.zero		1


	//   ....[147]....
        /*0a54*/ 	.word	0x00005cb0
        /*0a58*/ 	.word	0x000000ff
        /*0a5c*/ 	.word	0x000001c0
        /*0a60*/ 	.short	0x010a
        /*0a62*/ 	.byte	0x15
	.zero		1


	//   ....[148]....
        /*0a64*/ 	.word	0x00005e80
        /*0a68*/ 	.word	0x000000ff
        /*0a6c*/ 	.word	0x000001a0
        /*0a70*/ 	.short	0x010b
        /*0a72*/ 	.byte	0x15
	.zero		1


	//   ....[149]....
        /*0a74*/ 	.word	0x00005ea0
        /*0a78*/ 	.word	0x000000ff
        /*0a7c*/ 	.word	0x00000000
        /*0a80*/ 	.short	0x0101
        /*0a82*/ 	.byte	0x04
	.zero		1


	//   ....[150]....
        /*0a84*/ 	.word	0x00005eb0
        /*0a88*/ 	.word	0x000000ff
        /*0a8c*/ 	.word	0x000001c8
        /*0a90*/ 	.short	0x010a
        /*0a92*/ 	.byte	0x15
	.zero		1


	//   ....[151]....
        /*0a94*/ 	.word	0x00006060
        /*0a98*/ 	.word	0x000000ff
        /*0a9c*/ 	.word	0x000001a8
        /*0aa0*/ 	.short	0x010b
        /*0aa2*/ 	.byte	0x15
	.zero		1


	//   ....[152]....
        /*0aa4*/ 	.word	0x00006080
        /*0aa8*/ 	.word	0x000000ff
        /*0aac*/ 	.word	0x00000000
        /*0ab0*/ 	.short	0x0101
        /*0ab2*/ 	.byte	0x04
	.zero		1


	//   ....[153]....
        /*0ab4*/ 	.word	0x00006090
        /*0ab8*/ 	.word	0x000000ff
        /*0abc*/ 	.word	0x000001d0
        /*0ac0*/ 	.short	0x010a
        /*0ac2*/ 	.byte	0x15
	.zero		1


	//   ....[154]....
        /*0ac4*/ 	.word	0x00006260
        /*0ac8*/ 	.word	0x000000ff
        /*0acc*/ 	.word	0x000001b0
        /*0ad0*/ 	.short	0x010b
        /*0ad2*/ 	.byte	0x15
	.zero		1


	//   ....[155]....
        /*0ad4*/ 	.word	0x00006280
        /*0ad8*/ 	.word	0x000000ff
        /*0adc*/ 	.word	0x00000000
        /*0ae0*/ 	.short	0x0101
        /*0ae2*/ 	.byte	0x04
	.zero		1


	//   ....[156]....
        /*0ae4*/ 	.word	0x00006290
        /*0ae8*/ 	.word	0x000000ff
        /*0aec*/ 	.word	0x000001d8
        /*0af0*/ 	.short	0x010a
        /*0af2*/ 	.byte	0x15
	.zero		1


	//   ....[157]....
        /*0af4*/ 	.word	0x000064e0
        /*0af8*/ 	.word	0x000000ff
        /*0afc*/ 	.word	0x000001b8
        /*0b00*/ 	.short	0x010b
        /*0b02*/ 	.byte	0x15
	.zero		1


	//   ....[158]....
        /*0b04*/ 	.word	0x000064f0
        /*0b08*/ 	.word	0x000000ff
        /*0b0c*/ 	.word	0x00000000
        /*0b10*/ 	.short	0x0101
        /*0b12*/ 	.byte	0x34
	.zero		1


	//   ....[159]....
        /*0b14*/ 	.word	0x00006520
        /*0b18*/ 	.word	0x000000ff
        /*0b1c*/ 	.word	0x000001c0
        /*0b20*/ 	.short	0x010a
        /*0b22*/ 	.byte	0x15
	.zero		1


	//   ....[160]....
        /*0b24*/ 	.word	0x00006540
        /*0b28*/ 	.word	0x000000ff
        /*0b2c*/ 	.word	0x000001c8
        /*0b30*/ 	.short	0x010a
        /*0b32*/ 	.byte	0x15
	.zero		1


	//   ....[161]....
        /*0b34*/ 	.word	0x00006560
        /*0b38*/ 	.word	0x000000ff
        /*0b3c*/ 	.word	0x000001d0
        /*0b40*/ 	.short	0x010a
        /*0b42*/ 	.byte	0x15
	.zero		1


	//   ....[162]....
        /*0b44*/ 	.word	0x000065a0
        /*0b48*/ 	.word	0x00000000
        /*0b4c*/ 	.word	0x000001d8
        /*0b50*/ 	.short	0x010a
        /*0b52*/ 	.byte	0xff
	.zero		1


	//   ....[163]....
        /*0b54*/ 	.word	0x000068e0
        /*0b58*/ 	.word	0x00000003
        /*0b5c*/ 	.word	0x000001f0
        /*0b60*/ 	.short	0x010a
        /*0b62*/ 	.byte	0xff
	.zero		1


	//   ....[164]....
        /*0b64*/ 	.word	0x00006a60
        /*0b68*/ 	.word	0x00000000
        /*0b6c*/ 	.word	0x00000000
        /*0b70*/ 	.short	0x0101
        /*0b72*/ 	.byte	0xff
	.zero		1


	//   ....[165]....
        /*0b74*/ 	.word	0x000075a0
        /*0b78*/ 	.word	0x000000ff
        /*0b7c*/ 	.word	0x000001a0
        /*0b80*/ 	.short	0x010a
        /*0b82*/ 	.byte	0x2b
	.zero		1


	//   ....[166]....
        /*0b84*/ 	.word	0x000075e0
        /*0b88*/ 	.word	0x00000035
        /*0b8c*/ 	.word	0x00000210
        /*0b90*/ 	.short	0x010a
        /*0b92*/ 	.byte	0xff
	.zero		1


	//   ....[167]....
        /*0b94*/ 	.word	0x000076f0
        /*0b98*/ 	.word	0x000000ff
        /*0b9c*/ 	.word	0x000001a0
        /*0ba0*/ 	.short	0x010a
        /*0ba2*/ 	.byte	0x2b
	.zero		1


	//   ....[168]....
        /*0ba4*/ 	.word	0x000077c0
        /*0ba8*/ 	.word	0x00000035
        /*0bac*/ 	.word	0x00000210
        /*0bb0*/ 	.short	0x010a
        /*0bb2*/ 	.byte	0xff
	.zero		1


	//   ....[169]....
        /*0bb4*/ 	.word	0x00007f80
        /*0bb8*/ 	.word	0x00000000
        /*0bbc*/ 	.word	0x00000000
        /*0bc0*/ 	.short	0x0101
        /*0bc2*/ 	.byte	0xff
	.zero		1


	//   ....[170]....
        /*0bc4*/ 	.word	0x00007f90
        /*0bc8*/ 	.word	0x00000002
        /*0bcc*/ 	.word	0x000001a0
        /*0bd0*/ 	.short	0x010a
        /*0bd2*/ 	.byte	0xff
	.zero		1


	//   ....[171]....
        /*0bd4*/ 	.word	0x00008050
        /*0bd8*/ 	.word	0x00000002
        /*0bdc*/ 	.word	0x000001a0
        /*0be0*/ 	.short	0x010a
        /*0be2*/ 	.byte	0xff
	.zero		1


	//   ....[172]....
        /*0be4*/ 	.word	0x00008850
        /*0be8*/ 	.word	0x00000000
        /*0bec*/ 	.word	0x00000000
        /*0bf0*/ 	.short	0x0101
        /*0bf2*/ 	.byte	0xff
	.zero		1


	//   ....[173]....
        /*0bf4*/ 	.word	0x00008870
        /*0bf8*/ 	.word	0x00000002
        /*0bfc*/ 	.word	0x000001a0
        /*0c00*/ 	.short	0x010a
        /*0c02*/ 	.byte	0xff
	.zero		1


	//   ....[174]....
        /*0c04*/ 	.word	0x00008920
        /*0c08*/ 	.word	0x00000002
        /*0c0c*/ 	.word	0x000001a0
        /*0c10*/ 	.short	0x010a
        /*0c12*/ 	.byte	0xff
	.zero		1


	//   ....[175]....
        /*0c14*/ 	.word	0x00009120
        /*0c18*/ 	.word	0x00000000
        /*0c1c*/ 	.word	0x00000000
        /*0c20*/ 	.short	0x0101
        /*0c22*/ 	.byte	0xff
	.zero		1


	//   ....[176]....
        /*0c24*/ 	.word	0x00009140
        /*0c28*/ 	.word	0x00000003
        /*0c2c*/ 	.word	0x000001a0
        /*0c30*/ 	.short	0x010a
        /*0c32*/ 	.byte	0xff
	.zero		1


	//   ....[177]....
        /*0c34*/ 	.word	0x000091f0
        /*0c38*/ 	.word	0x00000003
        /*0c3c*/ 	.word	0x000001a0
        /*0c40*/ 	.short	0x010a
        /*0c42*/ 	.byte	0xff
	.zero		1


	//   ....[178]....
        /*0c44*/ 	.word	0x00009500
        /*0c48*/ 	.word	0x00000035
        /*0c4c*/ 	.word	0x00000000
        /*0c50*/ 	.short	0x0101
        /*0c52*/ 	.byte	0xff
	.zero		1


	//   ....[179]....
        /*0c54*/ 	.word	0x00009a40
        /*0c58*/ 	.word	0x00000000
        /*0c5c*/ 	.word	0x00000000
        /*0c60*/ 	.short	0x0101
        /*0c62*/ 	.byte	0xff
	.zero		1


	//   ....[180]....
        /*0c64*/ 	.word	0x00009cd0
        /*0c68*/ 	.word	0x000000ff
        /*0c6c*/ 	.word	0x00000000
        /*0c70*/ 	.short	0x0101
        /*0c72*/ 	.byte	0x04
	.zero		1


	//   ....[181]....
        /*0c74*/ 	.word	0x00009cf0
        /*0c78*/ 	.word	0x00000000
        /*0c7c*/ 	.word	0x00000260
        /*0c80*/ 	.short	0x010a
        /*0c82*/ 	.byte	0xff
	.zero		1


	//   ....[182]....
        /*0c84*/ 	.word	0x00009d50
        /*0c88*/ 	.word	0x00000000
        /*0c8c*/ 	.word	0x000000d0
        /*0c90*/ 	.short	0x010a
        /*0c92*/ 	.byte	0xff
	.zero		1


	//   ....[183]....
        /*0c94*/ 	.word	0x00009db0
        /*0c98*/ 	.word	0x00000000
        /*0c9c*/ 	.word	0x000000d0
        /*0ca0*/ 	.short	0x010a
        /*0ca2*/ 	.byte	0xff
	.zero		1


	//   ....[184]....
        /*0ca4*/ 	.word	0x00009e00
        /*0ca8*/ 	.word	0x00000003
        /*0cac*/ 	.word	0x000001f0
        /*0cb0*/ 	.short	0x010a
        /*0cb2*/ 	.byte	0xff
	.zero		1


	//   ....[185]....
        /*0cb4*/ 	.word	0x00009e60
        /*0cb8*/ 	.word	0x00000000
        /*0cbc*/ 	.word	0x00000000
        /*0cc0*/ 	.short	0x010a
        /*0cc2*/ 	.byte	0xff
	.zero		1


	//   ....[186]....
        /*0cc4*/ 	.word	0x00009ec0
        /*0cc8*/ 	.word	0x00000000
        /*0ccc*/ 	.word	0x00000000
        /*0cd0*/ 	.short	0x010a
        /*0cd2*/ 	.byte	0xff
	.zero		1


	//   ....[187]....
        /*0cd4*/ 	.word	0x00009f20
        /*0cd8*/ 	.word	0x00000000
        /*0cdc*/ 	.word	0x00000000
        /*0ce0*/ 	.short	0x010a
        /*0ce2*/ 	.byte	0xff
	.zero		1


	//   ....[188]....
        /*0ce4*/ 	.word	0x00009f80
        /*0ce8*/ 	.word	0x00000000
        /*0cec*/ 	.word	0x00000000
        /*0cf0*/ 	.short	0x010a
        /*0cf2*/ 	.byte	0xff
	.zero		1


	//   ....[189]....
        /*0cf4*/ 	.word	0x00009fe0
        /*0cf8*/ 	.word	0x00000000
        /*0cfc*/ 	.word	0x00000000
        /*0d00*/ 	.short	0x010a
        /*0d02*/ 	.byte	0xff
	.zero		1


	//   ....[190]....
        /*0d04*/ 	.word	0x0000a040
        /*0d08*/ 	.word	0x00000000
        /*0d0c*/ 	.word	0x00000000
        /*0d10*/ 	.short	0x010a
        /*0d12*/ 	.byte	0xff
	.zero		1


	//   ....[191]....
        /*0d14*/ 	.word	0x0000a0a0
        /*0d18*/ 	.word	0x00000000
        /*0d1c*/ 	.word	0x00000000
        /*0d20*/ 	.short	0x010a
        /*0d22*/ 	.byte	0xff
	.zero		1


	//   ....[192]....
        /*0d24*/ 	.word	0x0000a100
        /*0d28*/ 	.word	0x00000000
        /*0d2c*/ 	.word	0x00000000
        /*0d30*/ 	.short	0x010a
        /*0d32*/ 	.byte	0xff
	.zero		1


	//   ....[193]....
        /*0d34*/ 	.word	0x0000a160
        /*0d38*/ 	.word	0x00000000
        /*0d3c*/ 	.word	0x00000000
        /*0d40*/ 	.short	0x010a
        /*0d42*/ 	.byte	0xff
	.zero		1


	//   ....[194]....
        /*0d44*/ 	.word	0x0000a1c0
        /*0d48*/ 	.word	0x00000000
        /*0d4c*/ 	.word	0x00000000
        /*0d50*/ 	.short	0x010a
        /*0d52*/ 	.byte	0xff
	.zero		1


	//   ....[195]....
        /*0d54*/ 	.word	0x0000a220
        /*0d58*/ 	.word	0x00000000
        /*0d5c*/ 	.word	0x00000000
        /*0d60*/ 	.short	0x010a
        /*0d62*/ 	.byte	0xff
	.zero		1


	//   ....[196]....
        /*0d64*/ 	.word	0x0000a280
        /*0d68*/ 	.word	0x00000000
        /*0d6c*/ 	.word	0x00000000
        /*0d70*/ 	.short	0x010a
        /*0d72*/ 	.byte	0xff
	.zero		1


	//   ....[197]....
        /*0d74*/ 	.word	0x0000a2e0
        /*0d78*/ 	.word	0x00000000
        /*0d7c*/ 	.word	0x00000000
        /*0d80*/ 	.short	0x010a
        /*0d82*/ 	.byte	0xff
	.zero		1


	//   ....[198]....
        /*0d84*/ 	.word	0x0000a340
        /*0d88*/ 	.word	0x00000000
        /*0d8c*/ 	.word	0x00000000
        /*0d90*/ 	.short	0x010a
        /*0d92*/ 	.byte	0xff
	.zero		1


	//   ....[199]....
        /*0d94*/ 	.word	0x0000a3a0
        /*0d98*/ 	.word	0x00000000
        /*0d9c*/ 	.word	0x00000000
        /*0da0*/ 	.short	0x010a
        /*0da2*/ 	.byte	0xff
	.zero		1


	//   ....[200]....
        /*0da4*/ 	.word	0x0000a400
        /*0da8*/ 	.word	0x00000000
        /*0dac*/ 	.word	0x00000000
        /*0db0*/ 	.short	0x010a
        /*0db2*/ 	.byte	0xff
	.zero		1


	//   ....[201]....
        /*0db4*/ 	.word	0x0000a460
        /*0db8*/ 	.word	0x00000000
        /*0dbc*/ 	.word	0x00000000
        /*0dc0*/ 	.short	0x010a
        /*0dc2*/ 	.byte	0xff
	.zero		1


	//   ....[202]....
        /*0dc4*/ 	.word	0x0000a4c0
        /*0dc8*/ 	.word	0x00000000
        /*0dcc*/ 	.word	0x00000000
        /*0dd0*/ 	.short	0x010a
        /*0dd2*/ 	.byte	0xff
	.zero		1


	//   ....[203]....
        /*0dd4*/ 	.word	0x0000a520
        /*0dd8*/ 	.word	0x00000000
        /*0ddc*/ 	.word	0x00000000
        /*0de0*/ 	.short	0x010a
        /*0de2*/ 	.byte	0xff
	.zero		1


	//   ....[204]....
        /*0de4*/ 	.word	0x0000a580
        /*0de8*/ 	.word	0x00000000
        /*0dec*/ 	.word	0x00000000
        /*0df0*/ 	.short	0x010a
        /*0df2*/ 	.byte	0xff
	.zero		1


	//   ....[205]....
        /*0df4*/ 	.word	0x0000a5e0
        /*0df8*/ 	.word	0x00000000
        /*0dfc*/ 	.word	0x00000000
        /*0e00*/ 	.short	0x010a
        /*0e02*/ 	.byte	0xff
	.zero		1


	//   ....[206]....
        /*0e04*/ 	.word	0x0000a640
        /*0e08*/ 	.word	0x00000000
        /*0e0c*/ 	.word	0x00000000
        /*0e10*/ 	.short	0x010a
        /*0e12*/ 	.byte	0xff
	.zero		1


	//   ....[207]....
        /*0e14*/ 	.word	0x0000a6a0
        /*0e18*/ 	.word	0x00000000
        /*0e1c*/ 	.word	0x00000000
        /*0e20*/ 	.short	0x010a
        /*0e22*/ 	.byte	0xff
	.zero		1


	//   ....[208]....
        /*0e24*/ 	.word	0x0000a700
        /*0e28*/ 	.word	0x00000000
        /*0e2c*/ 	.word	0x00000000
        /*0e30*/ 	.short	0x010a
        /*0e32*/ 	.byte	0xff
	.zero		1


	//   ....[209]....
        /*0e34*/ 	.word	0x0000a760
        /*0e38*/ 	.word	0x00000000
        /*0e3c*/ 	.word	0x00000000
        /*0e40*/ 	.short	0x010a
        /*0e42*/ 	.byte	0xff
	.zero		1


	//   ....[210]....
        /*0e44*/ 	.word	0x0000a7b0
        /*0e48*/ 	.word	0x00000002
        /*0e4c*/ 	.word	0x00000250
        /*0e50*/ 	.short	0x010a
        /*0e52*/ 	.byte	0xff
	.zero		1


	//   ....[211]....
        /*0e54*/ 	.word	0x0000a810
        /*0e58*/ 	.word	0x00000002
        /*0e5c*/ 	.word	0x00000200
        /*0e60*/ 	.short	0x010a
        /*0e62*/ 	.byte	0xff
	.zero		1


	//   ....[212]....
        /*0e64*/ 	.word	0x0000a860
        /*0e68*/ 	.word	0x00000002
        /*0e6c*/ 	.word	0x000001f0
        /*0e70*/ 	.short	0x010a
        /*0e72*/ 	.byte	0xff
	.zero		1


	//   ....[213]....
        /*0e74*/ 	.word	0x0000a8c0
        /*0e78*/ 	.word	0x00000000
        /*0e7c*/ 	.word	0x00000200
        /*0e80*/ 	.short	0x010a
        /*0e82*/ 	.byte	0xff
	.zero		1


	//   ....[214]....
        /*0e84*/ 	.word	0x0000a920
        /*0e88*/ 	.word	0x00000005
        /*0e8c*/ 	.word	0x00000008
        /*0e90*/ 	.short	0x010a
        /*0e92*/ 	.byte	0xff
	.zero		1


	//   ....[215]....
        /*0e94*/ 	.word	0x0000aa00
        /*0e98*/ 	.word	0x00000000
        /*0e9c*/ 	.word	0x00000008
        /*0ea0*/ 	.short	0x010a
        /*0ea2*/ 	.byte	0xff
	.zero		1


	//   ....[216]....
        /*0ea4*/ 	.word	0x0000aa50
        /*0ea8*/ 	.word	0x00000000
        /*0eac*/ 	.word	0x000001f0
        /*0eb0*/ 	.short	0x010a
        /*0eb2*/ 	.byte	0xff
	.zero		1


	//   ....[217]....
        /*0eb4*/ 	.word	0x0000aab0
        /*0eb8*/ 	.word	0x00000000
        /*0ebc*/ 	.word	0x00000230
        /*0ec0*/ 	.short	0x010a
        /*0ec2*/ 	.byte	0xff
	.zero		1


	//   ....[218]....
        /*0ec4*/ 	.word	0x0000ab10
        /*0ec8*/ 	.word	0x00000000
        /*0ecc*/ 	.word	0x00000000
        /*0ed0*/ 	.short	0x010a
        /*0ed2*/ 	.byte	0xff
	.zero		1


	//   ....[219]....
        /*0ed4*/ 	.word	0x0000ab70
        /*0ed8*/ 	.word	0x00000000
        /*0edc*/ 	.word	0x00000000
        /*0ee0*/ 	.short	0x010a
        /*0ee2*/ 	.byte	0xff
	.zero		1


	//   ....[220]....
        /*0ee4*/ 	.word	0x0000abd0
        /*0ee8*/ 	.word	0x00000000
        /*0eec*/ 	.word	0x00000000
        /*0ef0*/ 	.short	0x010a
        /*0ef2*/ 	.byte	0xff
	.zero		1


	//   ....[221]....
        /*0ef4*/ 	.word	0x0000ac30
        /*0ef8*/ 	.word	0x00000000
        /*0efc*/ 	.word	0x00000000
        /*0f00*/ 	.short	0x010a
        /*0f02*/ 	.byte	0xff
	.zero		1


	//   ....[222]....
        /*0f04*/ 	.word	0x0000ac90
        /*0f08*/ 	.word	0x00000000
        /*0f0c*/ 	.word	0x00000270
        /*0f10*/ 	.short	0x010a
        /*0f12*/ 	.byte	0xff
	.zero		1


	//   ....[223]....
        /*0f14*/ 	.word	0x0000ace0
        /*0f18*/ 	.word	0x00000008
        /*0f1c*/ 	.word	0x000001f0
        /*0f20*/ 	.short	0x010a
        /*0f22*/ 	.byte	0xff
	.zero		1


	//   ....[224]....
        /*0f24*/ 	.word	0x0000ad40
        /*0f28*/ 	.word	0x00000000
        /*0f2c*/ 	.word	0x000001e8
        /*0f30*/ 	.short	0x010a
        /*0f32*/ 	.byte	0xff
	.zero		1


	//   ....[225]....
        /*0f34*/ 	.word	0x0000ada0
        /*0f38*/ 	.word	0x00000000
        /*0f3c*/ 	.word	0x000001c0
        /*0f40*/ 	.short	0x010a
        /*0f42*/ 	.byte	0xff
	.zero		1


	//   ....[226]....
        /*0f44*/ 	.word	0x0000ae00
        /*0f48*/ 	.word	0x00000000
        /*0f4c*/ 	.word	0x000001c8
        /*0f50*/ 	.short	0x010a
        /*0f52*/ 	.byte	0xff
	.zero		1


	//   ....[227]....
        /*0f54*/ 	.word	0x0000ae60
        /*0f58*/ 	.word	0x00000000
        /*0f5c*/ 	.word	0x000001d0
        /*0f60*/ 	.short	0x010a
        /*0f62*/ 	.byte	0xff
	.zero		1


	//   ....[228]....
        /*0f64*/ 	.word	0x0000aec0
        /*0f68*/ 	.word	0x00000000
        /*0f6c*/ 	.word	0x000001d8
        /*0f70*/ 	.short	0x010a
        /*0f72*/ 	.byte	0xff
	.zero		1


	//   ....[229]....
        /*0f74*/ 	.word	0x0000af20
        /*0f78*/ 	.word	0x00000000
        /*0f7c*/ 	.word	0x000001c0
        /*0f80*/ 	.short	0x010a
        /*0f82*/ 	.byte	0xff
	.zero		1


	//   ....[230]....
        /*0f84*/ 	.word	0x0000af80
        /*0f88*/ 	.word	0x00000000
        /*0f8c*/ 	.word	0x000001c8
        /*0f90*/ 	.short	0x010a
        /*0f92*/ 	.byte	0xff
	.zero		1


	//   ....[231]....
        /*0f94*/ 	.word	0x0000afe0
        /*0f98*/ 	.word	0x00000000
        /*0f9c*/ 	.word	0x000001d0
        /*0fa0*/ 	.short	0x010a
        /*0fa2*/ 	.byte	0xff
	.zero		1


	//   ....[232]....
        /*0fa4*/ 	.word	0x0000b030
        /*0fa8*/ 	.word	0x00000003
        /*0fac*/ 	.word	0x000001f0
        /*0fb0*/ 	.short	0x010a
        /*0fb2*/ 	.byte	0xff
	.zero		1


	//   ....[233]....
        /*0fb4*/ 	.word	0x0000b090
        /*0fb8*/ 	.word	0x00000002
        /*0fbc*/ 	.word	0x000001a0
        /*0fc0*/ 	.short	0x010a
        /*0fc2*/ 	.byte	0xff
	.zero		1


	//   ....[234]....
        /*0fc4*/ 	.word	0x0000b0e0
        /*0fc8*/ 	.word	0x00000035
        /*0fcc*/ 	.word	0x00000210
        /*0fd0*/ 	.short	0x010a
        /*0fd2*/ 	.byte	0xff
	.zero		1


	//   ....[235]....
        /*0fd4*/ 	.word	0x0000b130
        /*0fd8*/ 	.word	0x00000002
        /*0fdc*/ 	.word	0x000001a0
        /*0fe0*/ 	.short	0x010a
        /*0fe2*/ 	.byte	0xff
	.zero		1


	//   ....[236]....
        /*0fe4*/ 	.word	0x0000b180
        /*0fe8*/ 	.word	0x00000002
        /*0fec*/ 	.word	0x000001a0
        /*0ff0*/ 	.short	0x010a
        /*0ff2*/ 	.byte	0xff
	.zero		1


	//   ....[237]....
        /*0ff4*/ 	.word	0x0000b1d0
        /*0ff8*/ 	.word	0x00000003
        /*0ffc*/ 	.word	0x000001a0
        /*1000*/ 	.short	0x010a
        /*1002*/ 	.byte	0xff
	.zero		1


	//----- nvinfo : EIATTR_NUM_MBARRIERS
	.align		4
.L_47:
        /*1004*/ 	.byte	0x03, 0x38
        /*1006*/ 	.short	0x004f


	//----- nvinfo : EIATTR_EXIT_INSTR_OFFSETS
	.align		4
        /*1008*/ 	.byte	0x04, 0x1c
        /*100a*/ 	.short	(.L_49 - .L_48)


	//   ....[0]....
.L_48:
        /*100c*/ 	.word	0x00003a30


	//   ....[1]....
        /*1010*/ 	.word	0x00003f20


	//   ....[2]....
        /*1014*/ 	.word	0x00003f80


	//   ....[3]....
        /*1018*/ 	.word	0x00005220


	//   ....[4]....
        /*101c*/ 	.word	0x000065d0


	//   ....[5]....
        /*1020*/ 	.word	0x00006610


	//   ....[6]....
        /*1024*/ 	.word	0x00009bc0


	//   ....[7]....
        /*1028*/ 	.word	0x00009c40


	//   ....[8]....
        /*102c*/ 	.word	0x00009c70


	//   ....[9]....
        /*1030*/ 	.word	0x00009ce0


	//----- nvinfo : EIATTR_MAX_THREADS
	.align		4
.L_49:
        /*1034*/ 	.byte	0x04, 0x05
        /*1036*/ 	.short	(.L_51 - .L_50)
.L_50:
        /*1038*/ 	.word	0x00000100
        /*103c*/ 	.word	0x00000001
        /*1040*/ 	.word	0x00000001


	//----- nvinfo : EIATTR_CRS_STACK_SIZE
	.align		4
.L_51:
        /*1044*/ 	.byte	0x04, 0x1e
        /*1046*/ 	.short	(.L_53 - .L_52)
.L_52:
        /*1048*/ 	.word	0x00000000


	//----- nvinfo : EIATTR_CBANK_PARAM_SIZE
	.align		4
.L_53:
        /*104c*/ 	.byte	0x03, 0x19
        /*104e*/ 	.short	0x0800


	//----- nvinfo : EIATTR_PARAM_CBANK
	.align		4
        /*1050*/ 	.byte	0x04, 0x0a
        /*1052*/ 	.short	(.L_55 - .L_54)
	.align		4
.L_54:
        /*1054*/ 	.word	index@(.nv.constant0._ZN7cutlass13device_kernelINS_4gemm6kernel13GemmUniversalIN4cute5tupleIJiiiiEEENS1_10collective13CollectiveMmaINS1_35MainloopSm100TmaUmmaWarpSpecializedILi26ELi2ELi4ENS5_IJNS4_1CILi4EEENSA_ILi1EEESC_EEEEENS5_IJNSA_ILi128EEESF_NSA_ILi32EEEEEENS_10bfloat16_tENS5_IJlSC_lEEESI_SJ_NS4_8TiledMMAINS4_8MMA_AtomIJNS4_26SM100_MMA_F16BF16_2x1SM_SSISI_SI_fLi128ELi128ELNS4_4UMMA5MajorE0ELSO_0ELNSN_7ScaleInE0ELSP_0EEEEEENS4_6LayoutINS5_IJSC_SC_SC_EEENS5_IJNSA_ILi0EEESU_SU_EEEEENS5_IJNS4_10UnderscoreESX_SX_EEEEENS4_18SM100_TMA_2SM_LOADENS4_14ComposedLayoutINS4_7SwizzleILi2ELi4ELi3EEENS4_18smem_ptr_flag_bitsILi16EEENSS_INS5_IJNSA_ILi8EEESG_EEENS5_IJSG_SC_EEEEEEEvNS4_8identityENS4_28SM100_TMA_2SM_LOAD_MULTICASTES1A_vS1B_EENS_8epilogue10collective18CollectiveEpilogueINS1E_23Sm100TmaWarpSpecializedILi4ELi2ELi16ELb1ELb0EEEJNS5_IJNSA_ILi64EEESF_SG_EEENS5_IJNSS_IS1J_SC_EENSS_INS5_IJNSA_ILi16EEENSA_ILi2EEEEEENS5_IJSC_S1J_EEEEEEEESI_SJ_SI_SJ_NS1E_6fusion15FusionCallbacksIS1I_NS1S_17LinearCombinationISI_fSI_fLNS_15FloatRoundStyleE2EEES1K_S1R_JEEENS4_5SM1004TMEM4LOAD26SM100_TMEM_LOAD_32dp32b16xENS4_13SM90_TMA_LOADENS11_INS12_ILi1ELi4ELi3EEES15_NSS_INS5_IJS16_S1M_EEENS5_IJS1M_SC_EEEEEEENS4_39AutoVectorizingCopyWithAssumedAlignmentILi128EEENS4_14SM90_TMA_STOREES27_S29_S29_EEEvvEEEEvNT_6ParamsE)
        /*1058*/ 	.short	0x0380
        /*105a*/ 	.short	0x0800


	//----- nvinfo : EIATTR_SW_WAR
	.align		4
.L_55:
        /*105c*/ 	.byte	0x04, 0x36
        /*105e*/ 	.short	(.L_57 - .L_56)
.L_56:
        /*1060*/ 	.word	0x00000008
.L_57:


//--------------------- .nv.callgraph             --------------------------
	.section	.nv.callgraph,"",@"SHT_CUDA_CALLGRAPH"
	.align	4
	.sectionentsize	8
	.align		4
        /*0000*/ 	.word	0x00000000
	.align		4
        /*0004*/ 	.word	0xffffffff
	.align		4
        /*0008*/ 	.word	index@(_ZN7cutlass13device_kernelINS_4gemm6kernel13GemmUniversalIN4cute5tupleIJiiiiEEENS1_10collective13CollectiveMmaINS1_35MainloopSm100TmaUmmaWarpSpecializedILi26ELi2ELi4ENS5_IJNS4_1CILi4EEENSA_ILi1EEESC_EEEEENS5_IJNSA_ILi128EEESF_NSA_ILi32EEEEEENS_10bfloat16_tENS5_IJlSC_lEEESI_SJ_NS4_8TiledMMAINS4_8MMA_AtomIJNS4_26SM100_MMA_F16BF16_2x1SM_SSISI_SI_fLi128ELi128ELNS4_4UMMA5MajorE0ELSO_0ELNSN_7ScaleInE0ELSP_0EEEEEENS4_6LayoutINS5_IJSC_SC_SC_EEENS5_IJNSA_ILi0EEESU_SU_EEEEENS5_IJNS4_10UnderscoreESX_SX_EEEEENS4_18SM100_TMA_2SM_LOADENS4_14ComposedLayoutINS4_7SwizzleILi2ELi4ELi3EEENS4_18smem_ptr_flag_bitsILi16EEENSS_INS5_IJNSA_ILi8EEESG_EEENS5_IJSG_SC_EEEEEEEvNS4_8identityENS4_28SM100_TMA_2SM_LOAD_MULTICASTES1A_vS1B_EENS_8epilogue10collective18CollectiveEpilogueINS1E_23Sm100TmaWarpSpecializedILi4ELi2ELi16ELb1ELb0EEEJNS5_IJNSA_ILi64EEESF_SG_EEENS5_IJNSS_IS1J_SC_EENSS_INS5_IJNSA_ILi16EEENSA_ILi2EEEEEENS5_IJSC_S1J_EEEEEEEESI_SJ_SI_SJ_NS1E_6fusion15FusionCallbacksIS1I_NS1S_17LinearCombinationISI_fSI_fLNS_15FloatRoundStyleE2EEES1K_S1R_JEEENS4_5SM1004TMEM4LOAD26SM100_TMEM_LOAD_32dp32b16xENS4_13SM90_TMA_LOADENS11_INS12_ILi1ELi4ELi3EEES15_NSS_INS5_IJS16_S1M_EEENS5_IJS1M_SC_EEEEEEENS4_39AutoVectorizingCopyWithAssumedAlignmentILi128EEENS4_14SM90_TMA_STOREES27_S29_S29_EEEvvEEEEvNT_6ParamsE)
	.align		4
        /*000c*/ 	.word	index@(__assertfail)
	.align		4
        /*0010*/ 	.word	0x00000000
	.align		4
        /*0014*/ 	.word	0xfffffffe
	.align		4
        /*0018*/ 	.word	0x00000000
	.align		4
        /*001c*/ 	.word	0xfffffffd
	.align		4
        /*0020*/ 	.word	0x00000000
	.align		4
        /*0024*/ 	.word	0xfffffffc


//--------------------- .nv.constant4             --------------------------
	.section	.nv.constant4,"a",@progbits
	.align	8
	.align		8
.nv.constant4:
        /*0000*/ 	.dword	__assertfail
	.align		8
        /*0008*/ 	.dword	__unnamed_1
	.align		8
        /*0010*/ 	.dword	__unnamed_2
	.align		8
        /*0018*/ 	.dword	_ZN40_INTERNAL_dbf9fdb6_4_k_cu_338bdc71_344944cuda3std3__45__cpo5beginE
	.align		8
        /*0020*/ 	.dword	_ZN40_INTERNAL_dbf9fdb6_4_k_cu_338bdc71_344944cuda3std3__45__cpo3endE
	.align		8
        /*0028*/ 	.dword	_ZN40_INTERNAL_dbf9fdb6_4_k_cu_338bdc71_344944cuda3std3__45__cpo6cbeginE
	.align		8
        /*0030*/ 	.dword	_ZN40_INTERNAL_dbf9fdb6_4_k_cu_338bdc71_344944cuda3std3__45__cpo4cendE
	.align		8
        /*0038*/ 	.dword	_ZN40_INTERNAL_dbf9fdb6_4_k_cu_338bdc71_344944cuda3std3__442_GLOBAL__N__dbf9fdb6_4_k_cu_338bdc71_344946ignoreE
	.align		8
        /*0040*/ 	.dword	_ZN40_INTERNAL_dbf9fdb6_4_k_cu_338bdc71_344944cuda3std3__419piecewise_constructE
	.align		8
        /*0048*/ 	.dword	_ZN40_INTERNAL_dbf9fdb6_4_k_cu_338bdc71_344944cuda3std3__48in_placeE
	.align		8
        /*0050*/ 	.dword	_ZN40_INTERNAL_dbf9fdb6_4_k_cu_338bdc71_344944cuda3std6ranges3__45__cpo4swapE
	.align		8
        /*0058*/ 	.dword	_ZN40_INTERNAL_dbf9fdb6_4_k_cu_338bdc71_344944cuda3std6ranges3__45__cpo9iter_moveE
	.align		8
        /*0060*/ 	.dword	_ZN40_INTERNAL_dbf9fdb6_4_k_cu_338bdc71_344944cute7productE
	.align		8
        /*0068*/ 	.dword	_ZN40_INTERNAL_dbf9fdb6_4_k_cu_338bdc71_344944cute1_E
	.align		8
        /*0070*/ 	.dword	$str$25
	.align		8
        /*0078*/ 	.dword	$str$26
	.align		8
        /*0080*/ 	.dword	$str$27
	.align		8
        /*0088*/ 	.dword	$str$28


//--------------------- .text._ZN7cutlass13device_kernelINS_4gemm6kernel13GemmUniversalIN4cute5tupleIJiiiiEEENS1_10collective13CollectiveMmaINS1_35MainloopSm100TmaUmmaWarpSpecializedILi26ELi2ELi4ENS5_IJNS4_1CILi4EEENSA_ILi1EEESC_EEEEENS5_IJNSA_ILi128EEESF_NSA_ILi32EEEEEENS_10bfloat16_tENS5_IJlSC_lEEESI_SJ_NS4_8TiledMMAINS4_8MMA_AtomIJNS4_26SM100_MMA_F16BF16_2x1SM_SSISI_SI_fLi128ELi128ELNS4_4UMMA5MajorE0ELSO_0ELNSN_7ScaleInE0ELSP_0EEEEEENS4_6LayoutINS5_IJSC_SC_SC_EEENS5_IJNSA_ILi0EEESU_SU_EEEEENS5_IJNS4_10UnderscoreESX_SX_EEEEENS4_18SM100_TMA_2SM_LOADENS4_14ComposedLayoutINS4_7SwizzleILi2ELi4ELi3EEENS4_18smem_ptr_flag_bitsILi16EEENSS_INS5_IJNSA_ILi8EEESG_EEENS5_IJSG_SC_EEEEEEEvNS4_8identityENS4_28SM100_TMA_2SM_LOAD_MULTICASTES1A_vS1B_EENS_8epilogue10collective18CollectiveEpilogueINS1E_23Sm100TmaWarpSpecializedILi4ELi2ELi16ELb1ELb0EEEJNS5_IJNSA_ILi64EEESF_SG_EEENS5_IJNSS_IS1J_SC_EENSS_INS5_IJNSA_ILi16EEENSA_ILi2EEEEEENS5_IJSC_S1J_EEEEEEEESI_SJ_SI_SJ_NS1E_6fusion15FusionCallbacksIS1I_NS1S_17LinearCombinationISI_fSI_fLNS_15FloatRoundStyleE2EEES1K_S1R_JEEENS4_5SM1004TMEM4LOAD26SM100_TMEM_LOAD_32dp32b16xENS4_13SM90_TMA_LOADENS11_INS12_ILi1ELi4ELi3EEES15_NSS_INS5_IJS16_S1M_EEENS5_IJS1M_SC_EEEEEEENS4_39AutoVectorizingCopyWithAssumedAlignmentILi128EEENS4_14SM90_TMA_STOREES27_S29_S29_EEEvvEEEEvNT_6ParamsE --------------------------
	.section	.text._ZN7cutlass13device_kernelINS_4gemm6kernel13GemmUniversalIN4cute5tupleIJiiiiEEENS1_10collective13CollectiveMmaINS1_35MainloopSm100TmaUmmaWarpSpecializedILi26ELi2ELi4ENS5_IJNS4_1CILi4EEENSA_ILi1EEESC_EEEEENS5_IJNSA_ILi128EEESF_NSA_ILi32EEEEEENS_10bfloat16_tENS5_IJlSC_lEEESI_SJ_NS4_8TiledMMAINS4_8MMA_AtomIJNS4_26SM100_MMA_F16BF16_2x1SM_SSISI_SI_fLi128ELi128ELNS4_4UMMA5MajorE0ELSO_0ELNSN_7ScaleInE0ELSP_0EEEEEENS4_6LayoutINS5_IJSC_SC_SC_EEENS5_IJNSA_ILi0EEESU_SU_EEEEENS5_IJNS4_10UnderscoreESX_SX_EEEEENS4_18SM100_TMA_2SM_LOADENS4_14ComposedLayoutINS4_7SwizzleILi2ELi4ELi3EEENS4_18smem_ptr_flag_bitsILi16EEENSS_INS5_IJNSA_ILi8EEESG_EEENS5_IJSG_SC_EEEEEEEvNS4_8identityENS4_28SM100_TMA_2SM_LOAD_MULTICASTES1A_vS1B_EENS_8epilogue10collective18CollectiveEpilogueINS1E_23Sm100TmaWarpSpecializedILi4ELi2ELi16ELb1ELb0EEEJNS5_IJNSA_ILi64EEESF_SG_EEENS5_IJNSS_IS1J_SC_EENSS_INS5_IJNSA_ILi16EEENSA_ILi2EEEEEENS5_IJSC_S1J_EEEEEEEESI_SJ_SI_SJ_NS1E_6fusion15FusionCallbacksIS1I_NS1S_17LinearCombinationISI_fSI_fLNS_15FloatRoundStyleE2EEES1K_S1R_JEEENS4_5SM1004TMEM4LOAD26SM100_TMEM_LOAD_32dp32b16xENS4_13SM90_TMA_LOADENS11_INS12_ILi1ELi4ELi3EEES15_NSS_INS5_IJS16_S1M_EEENS5_IJS1M_SC_EEEEEEENS4_39AutoVectorizingCopyWithAssumedAlignmentILi128EEENS4_14SM90_TMA_STOREES27_S29_S29_EEEvvEEEEvNT_6ParamsE,"ax",@progbits
	.align	128
.text._ZN7cutlass13device_kernelINS_4gemm6kernel13GemmUniversalIN4cute5tupleIJiiiiEEENS1_10collective13CollectiveMmaINS1_35MainloopSm100TmaUmmaWarpSpecializedILi26ELi2ELi4ENS5_IJNS4_1CILi4EEENSA_ILi1EEESC_EEEEENS5_IJNSA_ILi128EEESF_NSA_ILi32EEEEEENS_10bfloat16_tENS5_IJlSC_lEEESI_SJ_NS4_8TiledMMAINS4_8MMA_AtomIJNS4_26SM100_MMA_F16BF16_2x1SM_SSISI_SI_fLi128ELi128ELNS4_4UMMA5MajorE0ELSO_0ELNSN_7ScaleInE0ELSP_0EEEEEENS4_6LayoutINS5_IJSC_SC_SC_EEENS5_IJNSA_ILi0EEESU_SU_EEEEENS5_IJNS4_10UnderscoreESX_SX_EEEEENS4_18SM100_TMA_2SM_LOADENS4_14ComposedLayoutINS4_7SwizzleILi2ELi4ELi3EEENS4_18smem_ptr_flag_bitsILi16EEENSS_INS5_IJNSA_ILi8EEESG_EEENS5_IJSG_SC_EEEEEEEvNS4_8identityENS4_28SM100_TMA_2SM_LOAD_MULTICASTES1A_vS1B_EENS_8epilogue10collective18CollectiveEpilogueINS1E_23Sm100TmaWarpSpecializedILi4ELi2ELi16ELb1ELb0EEEJNS5_IJNSA_ILi64EEESF_SG_EEENS5_IJNSS_IS1J_SC_EENSS_INS5_IJNSA_ILi16EEENSA_ILi2EEEEEENS5_IJSC_S1J_EEEEEEEESI_SJ_SI_SJ_NS1E_6fusion15FusionCallbacksIS1I_NS1S_17LinearCombinationISI_fSI_fLNS_15FloatRoundStyleE2EEES1K_S1R_JEEENS4_5SM1004TMEM4LOAD26SM100_TMEM_LOAD_32dp32b16xENS4_13SM90_TMA_LOADENS11_INS12_ILi1ELi4ELi3EEES15_NSS_INS5_IJS16_S1M_EEENS5_IJS1M_SC_EEEEEEENS4_39AutoVectorizingCopyWithAssumedAlignmentILi128EEENS4_14SM90_TMA_STOREES27_S29_S29_EEEvvEEEEvNT_6ParamsE:
        .type           _ZN7cutlass13device_kernelINS_4gemm6kernel13GemmUniversalIN4cute5tupleIJiiiiEEENS1_10collective13CollectiveMmaINS1_35MainloopSm100TmaUmmaWarpSpecializedILi26ELi2ELi4ENS5_IJNS4_1CILi4EEENSA_ILi1EEESC_EEEEENS5_IJNSA_ILi128EEESF_NSA_ILi32EEEEEENS_10bfloat16_tENS5_IJlSC_lEEESI_SJ_NS4_8TiledMMAINS4_8MMA_AtomIJNS4_26SM100_MMA_F16BF16_2x1SM_SSISI_SI_fLi128ELi128ELNS4_4UMMA5MajorE0ELSO_0ELNSN_7ScaleInE0ELSP_0EEEEEENS4_6LayoutINS5_IJSC_SC_SC_EEENS5_IJNSA_ILi0EEESU_SU_EEEEENS5_IJNS4_10UnderscoreESX_SX_EEEEENS4_18SM100_TMA_2SM_LOADENS4_14ComposedLayoutINS4_7SwizzleILi2ELi4ELi3EEENS4_18smem_ptr_flag_bitsILi16EEENSS_INS5_IJNSA_ILi8EEESG_EEENS5_IJSG_SC_EEEEEEEvNS4_8identityENS4_28SM100_TMA_2SM_LOAD_MULTICASTES1A_vS1B_EENS_8epilogue10collective18CollectiveEpilogueINS1E_23Sm100TmaWarpSpecializedILi4ELi2ELi16ELb1ELb0EEEJNS5_IJNSA_ILi64EEESF_SG_EEENS5_IJNSS_IS1J_SC_EENSS_INS5_IJNSA_ILi16EEENSA_ILi2EEEEEENS5_IJSC_S1J_EEEEEEEESI_SJ_SI_SJ_NS1E_6fusion15FusionCallbacksIS1I_NS1S_17LinearCombinationISI_fSI_fLNS_15FloatRoundStyleE2EEES1K_S1R_JEEENS4_5SM1004TMEM4LOAD26SM100_TMEM_LOAD_32dp32b16xENS4_13SM90_TMA_LOADENS11_INS12_ILi1ELi4ELi3EEES15_NSS_INS5_IJS16_S1M_EEENS5_IJS1M_SC_EEEEEEENS4_39AutoVectorizingCopyWithAssumedAlignmentILi128EEENS4_14SM90_TMA_STOREES27_S29_S29_EEEvvEEEEvNT_6ParamsE,@function
        .size           _ZN7cutlass13device_kernelINS_4gemm6kernel13GemmUniversalIN4cute5tupleIJiiiiEEENS1_10collective13CollectiveMmaINS1_35MainloopSm100TmaUmmaWarpSpecializedILi26ELi2ELi4ENS5_IJNS4_1CILi4EEENSA_ILi1EEESC_EEEEENS5_IJNSA_ILi128EEESF_NSA_ILi32EEEEEENS_10bfloat16_tENS5_IJlSC_lEEESI_SJ_NS4_8TiledMMAINS4_8MMA_AtomIJNS4_26SM100_MMA_F16BF16_2x1SM_SSISI_SI_fLi128ELi128ELNS4_4UMMA5MajorE0ELSO_0ELNSN_7ScaleInE0ELSP_0EEEEEENS4_6LayoutINS5_IJSC_SC_SC_EEENS5_IJNSA_ILi0EEESU_SU_EEEEENS5_IJNS4_10UnderscoreESX_SX_EEEEENS4_18SM100_TMA_2SM_LOADENS4_14ComposedLayoutINS4_7SwizzleILi2ELi4ELi3EEENS4_18smem_ptr_flag_bitsILi16EEENSS_INS5_IJNSA_ILi8EEESG_EEENS5_IJSG_SC_EEEEEEEvNS4_8identityENS4_28SM100_TMA_2SM_LOAD_MULTICASTES1A_vS1B_EENS_8epilogue10collective18CollectiveEpilogueINS1E_23Sm100TmaWarpSpecializedILi4ELi2ELi16ELb1ELb0EEEJNS5_IJNSA_ILi64EEESF_SG_EEENS5_IJNSS_IS1J_SC_EENSS_INS5_IJNSA_ILi16EEENSA_ILi2EEEEEENS5_IJSC_S1J_EEEEEEEESI_SJ_SI_SJ_NS1E_6fusion15FusionCallbacksIS1I_NS1S_17LinearCombinationISI_fSI_fLNS_15FloatRoundStyleE2EEES1K_S1R_JEEENS4_5SM1004TMEM4LOAD26SM100_TMEM_LOAD_32dp32b16xENS4_13SM90_TMA_LOADENS11_INS12_ILi1ELi4ELi3EEES15_NSS_INS5_IJS16_S1M_EEENS5_IJS1M_SC_EEEEEEENS4_39AutoVectorizingCopyWithAssumedAlignmentILi128EEENS4_14SM90_TMA_STOREES27_S29_S29_EEEvvEEEEvNT_6ParamsE,(.L_x_264 - _ZN7cutlass13device_kernelINS_4gemm6kernel13GemmUniversalIN4cute5tupleIJiiiiEEENS1_10collective13CollectiveMmaINS1_35MainloopSm100TmaUmmaWarpSpecializedILi26ELi2ELi4ENS5_IJNS4_1CILi4EEENSA_ILi1EEESC_EEEEENS5_IJNSA_ILi128EEESF_NSA_ILi32EEEEEENS_10bfloat16_tENS5_IJlSC_lEEESI_SJ_NS4_8TiledMMAINS4_8MMA_AtomIJNS4_26SM100_MMA_F16BF16_2x1SM_SSISI_SI_fLi128ELi128ELNS4_4UMMA5MajorE0ELSO_0ELNSN_7ScaleInE0ELSP_0EEEEEENS4_6LayoutINS5_IJSC_SC_SC_EEENS5_IJNSA_ILi0EEESU_SU_EEEEENS5_IJNS4_10UnderscoreESX_SX_EEEEENS4_18SM100_TMA_2SM_LOADENS4_14ComposedLayoutINS4_7SwizzleILi2ELi4ELi3EEENS4_18smem_ptr_flag_bitsILi16EEENSS_INS5_IJNSA_ILi8EEESG_EEENS5_IJSG_SC_EEEEEEEvNS4_8identityENS4_28SM100_TMA_2SM_LOAD_MULTICASTES1A_vS1B_EENS_8epilogue10collective18CollectiveEpilogueINS1E_23Sm100TmaWarpSpecializedILi4ELi2ELi16ELb1ELb0EEEJNS5_IJNSA_ILi64EEESF_SG_EEENS5_IJNSS_IS1J_SC_EENSS_INS5_IJNSA_ILi16EEENSA_ILi2EEEEEENS5_IJSC_S1J_EEEEEEEESI_SJ_SI_SJ_NS1E_6fusion15FusionCallbacksIS1I_NS1S_17LinearCombinationISI_fSI_fLNS_15FloatRoundStyleE2EEES1K_S1R_JEEENS4_5SM1004TMEM4LOAD26SM100_TMEM_LOAD_32dp32b16xENS4_13SM90_TMA_LOADENS11_INS12_ILi1ELi4ELi3EEES15_NSS_INS5_IJS16_S1M_EEENS5_IJS1M_SC_EEEEEEENS4_39AutoVectorizingCopyWithAssumedAlignmentILi128EEENS4_14SM90_TMA_STOREES27_S29_S29_EEEvvEEEEvNT_6ParamsE)
        .other          _ZN7cutlass13device_kernelINS_4gemm6kernel13GemmUniversalIN4cute5tupleIJiiiiEEENS1_10collective13CollectiveMmaINS1_35MainloopSm100TmaUmmaWarpSpecializedILi26ELi2ELi4ENS5_IJNS4_1CILi4EEENSA_ILi1EEESC_EEEEENS5_IJNSA_ILi128EEESF_NSA_ILi32EEEEEENS_10bfloat16_tENS5_IJlSC_lEEESI_SJ_NS4_8TiledMMAINS4_8MMA_AtomIJNS4_26SM100_MMA_F16BF16_2x1SM_SSISI_SI_fLi128ELi128ELNS4_4UMMA5MajorE0ELSO_0ELNSN_7ScaleInE0ELSP_0EEEEEENS4_6LayoutINS5_IJSC_SC_SC_EEENS5_IJNSA_ILi0EEESU_SU_EEEEENS5_IJNS4_10UnderscoreESX_SX_EEEEENS4_18SM100_TMA_2SM_LOADENS4_14ComposedLayoutINS4_7SwizzleILi2ELi4ELi3EEENS4_18smem_ptr_flag_bitsILi16EEENSS_INS5_IJNSA_ILi8EEESG_EEENS5_IJSG_SC_EEEEEEEvNS4_8identityENS4_28SM100_TMA_2SM_LOAD_MULTICASTES1A_vS1B_EENS_8epilogue10collective18CollectiveEpilogueINS1E_23Sm100TmaWarpSpecializedILi4ELi2ELi16ELb1ELb0EEEJNS5_IJNSA_ILi64EEESF_SG_EEENS5_IJNSS_IS1J_SC_EENSS_INS5_IJNSA_ILi16EEENSA_ILi2EEEEEENS5_IJSC_S1J_EEEEEEEESI_SJ_SI_SJ_NS1E_6fusion15FusionCallbacksIS1I_NS1S_17LinearCombinationISI_fSI_fLNS_15FloatRoundStyleE2EEES1K_S1R_JEEENS4_5SM1004TMEM4LOAD26SM100_TMEM_LOAD_32dp32b16xENS4_13SM90_TMA_LOADENS11_INS12_ILi1ELi4ELi3EEES15_NSS_INS5_IJS16_S1M_EEENS5_IJS1M_SC_EEEEEEENS4_39AutoVectorizingCopyWithAssumedAlignmentILi128EEENS4_14SM90_TMA_STOREES27_S29_S29_EEEvvEEEEvNT_6ParamsE,@"STO_CUDA_ENTRY STV_DEFAULT"
_ZN7cutlass13device_kernelINS_4gemm6kernel13GemmUniversalIN4cute5tupleIJiiiiEEENS1_10collective13CollectiveMmaINS1_35MainloopSm100TmaUmmaWarpSpecializedILi26ELi2ELi4ENS5_IJNS4_1CILi4EEENSA_ILi1EEESC_EEEEENS5_IJNSA_ILi128EEESF_NSA_ILi32EEEEEENS_10bfloat16_tENS5_IJlSC_lEEESI_SJ_NS4_8TiledMMAINS4_8MMA_AtomIJNS4_26SM100_MMA_F16BF16_2x1SM_SSISI_SI_fLi128ELi128ELNS4_4UMMA5MajorE0ELSO_0ELNSN_7ScaleInE0ELSP_0EEEEEENS4_6LayoutINS5_IJSC_SC_SC_EEENS5_IJNSA_ILi0EEESU_SU_EEEEENS5_IJNS4_10UnderscoreESX_SX_EEEEENS4_18SM100_TMA_2SM_LOADENS4_14ComposedLayoutINS4_7SwizzleILi2ELi4ELi3EEENS4_18smem_ptr_flag_bitsILi16EEENSS_INS5_IJNSA_ILi8EEESG_EEENS5_IJSG_SC_EEEEEEEvNS4_8identityENS4_28SM100_TMA_2SM_LOAD_MULTICASTES1A_vS1B_EENS_8epilogue10collective18CollectiveEpilogueINS1E_23Sm100TmaWarpSpecializedILi4ELi2ELi16ELb1ELb0EEEJNS5_IJNSA_ILi64EEESF_SG_EEENS5_IJNSS_IS1J_SC_EENSS_INS5_IJNSA_ILi16EEENSA_ILi2EEEEEENS5_IJSC_S1J_EEEEEEEESI_SJ_SI_SJ_NS1E_6fusion15FusionCallbacksIS1I_NS1S_17LinearCombinationISI_fSI_fLNS_15FloatRoundStyleE2EEES1K_S1R_JEEENS4_5SM1004TMEM4LOAD26SM100_TMEM_LOAD_32dp32b16xENS4_13SM90_TMA_LOADENS11_INS12_ILi1ELi4ELi3EEES15_NSS_INS5_IJS16_S1M_EEENS5_IJS1M_SC_EEEEEEENS4_39AutoVectorizingCopyWithAssumedAlignmentILi128EEENS4_14SM90_TMA_STOREES27_S29_S29_EEEvvEEEEvNT_6ParamsE:
[----:B------:R-:W1:Y:S01]  /*0000*/  LDC R1, c[0x0][0x37c] ;  /* 0x0000df00ff017b82 */ /* 0x000e620000000800 */
[----:B------:R-:W2:Y:S01]  /*0010*/  S2R R60, SR_TID.X ;  /* 0x00000000003c7919 */ /* 0x000ea20000002100 */
[----:B------:R-:W3:Y:S06]  /*0020*/  LDCU.64 UR8, c[0x0][0x890] ;  /* 0x00011200ff0877ac */ /* 0x000eec0008000a00 */
[----:B------:R-:W4:Y:S01]  /*0030*/  S2UR UR47, SR_CgaCtaId ;  /* 0x00000000002f79c3 */ /* 0x000f220000008800 */
[----:B------:R-:W-:Y:S02]  /*0040*/  PRMT R46, RZ, 0x7610, R46 ;  /* 0x00007610ff2e7816 */ /* 0x000fe4000000002e */
[----:B------:R-:W-:Y:S01]  /*0050*/  ELECT P1, URZ, PT ;  /* 0x0000000000ff782f */ /* 0x000fe20003820000 */
[----:B---3--:R-:W-:-:S04]  /*0060*/  UISETP.NE.U32.AND UP0, UPT, UR8, URZ, UPT ;  /* 0x000000ff0800728c */ /* 0x008fc8000bf05070 */
[----:B------:R-:W-:Y:S02]  /*0070*/  UISETP.NE.AND.EX UP0, UPT, UR9, URZ, UPT, UP0 ;  /* 0x000000ff0900728c */ /* 0x000fe4000bf05300 */
[----:B----4-:R-:W-:Y:S02]  /*0080*/  ULOP3.LUT UR33, UR47, 0x1, URZ, 0xc0, !UPT ;  /* 0x000000012f217892 */ /* 0x010fe4000f8ec0ff */
[----:B------:R-:W-:Y:S01]  /*0090*/  ULOP3.LUT UR34, UR47, 0x1, URZ, 0x3c, !UPT ;  /* 0x000000012f227892 */ /* 0x000fe2000f8e3cff */
[----:B--2---:R-:W-:-:S05]  /*00a0*/  SHF.R.U32.HI R47, RZ, 0x5, R60 ;  /* 0x00000005ff2f7819 */ /* 0x004fca000001163c */
[----:B------:R-:W2:Y:S02]  /*00b0*/  SHFL.IDX PT, R0, R47, RZ, 0x1f ;  /* 0x00001fff2f007589 */ /* 0x000ea400000e0000 */
[----:B--2---:R-:W-:Y:S01]  /*00c0*/  R2UR UR18, R0 ;  /* 0x00000000001272ca */ /* 0x004fe200000e0000 */
[----:B-1----:R-:W-:-:S14]  /*00d0*/  BRA.U UP0, `(.L_x_0) ;  /* 0x0000000100307547 */ /* 0x002fdc000b800000 */
[----:B------:R-:W1:Y:S02]  /*00e0*/  LDCU.64 UR4, c[0x0][0x888] ;  /* 0x00011100ff0477ac */ /* 0x000e640008000a00 */
[----:B-1----:R-:W-:-:S04]  /*00f0*/  UISETP.NE.U32.AND UP0, UPT, UR4, URZ, UPT ;  /* 0x000000ff0400728c */ /* 0x002fc8000bf05070 */
[----:B------:R-:W-:-:S09]  /*0100*/  UISETP.NE.AND.EX UP0, UPT, UR5, URZ, UPT, UP0 ;  /* 0x000000ff0500728c */ /* 0x000fd2000bf05300 */
[----:B------:R-:W-:Y:S05]  /*0110*/  BRA.U !UP0, `(.L_x_1) ;  /* 0x0000000108147547 */ /* 0x000fea000b800000 */
[----:B------:R-:W1:Y:S01]  /*0120*/  LDC.64 R2, c[0x0][0x888] ;  /* 0x00022200ff027b82 */ /* 0x000e620000000a00 */
[----:B------:R-:W1:Y:S02]  /*0130*/  LDCU.64 UR4, c[0x0][0x358] ;  /* 0x00006b00ff0477ac */ /* 0x000e640008000a00 */
[----:B-1----:R1:W5:Y:S01]  /*0140*/  LDG.E R27, desc[UR4][R2.64] ;  /* 0x00000004021b7981 */ /* 0x002362000c1e1900 */
[----:B------:R-:W-:Y:S01]  /*0150*/  HFMA2 R46, -RZ, RZ, 0, 5.9604644775390625e-08 ;  /* 0x00000001ff2e7431 */ /* 0x000fe200000001ff */
[----:B------:R-:W-:Y:S05]  /*0160*/  BRA `(.L_x_0) ;  /* 0x00000000000c7947 */ /* 0x000fea0003800000 */
.L_x_1:
[----:B------:R-:W1:Y:S01]  /*0170*/  LDCU UR4, c[0x0][0x880] ;  /* 0x00011000ff0477ac */ /* 0x000e620008000800 */
[----:B------:R-:W-:Y:S01]  /*0180*/  HFMA2 R46, -RZ, RZ, 0, 5.9604644775390625e-08 ;  /* 0x00000001ff2e7431 */ /* 0x000fe200000001ff */
[----:B-1----:R-:W-:-:S07]  /*0190*/  MOV R27, UR4 ;  /* 0x00000004001b7c02 */ /* 0x002fce0008000f00 */
.L_x_0:
[----:B------:R-:W2:Y:S02]  /*01a0*/  LDCU.64 UR4, c[0x0][0x8b0] ;  /* 0x00011600ff0477ac */ /* 0x000ea40008000a00 */
[----:B--2---:R-:W-:-:S04]  /*01b0*/  UISETP.NE.U32.AND UP0, UPT, UR4, URZ, UPT ;  /* 0x000000ff0400728c */ /* 0x004fc8000bf05070 */
[----:B------:R-:W-:-:S09]  /*01c0*/  UISETP.NE.AND.EX UP0, UPT, UR5, URZ, UPT, UP0 ;  /* 0x000000ff0500728c */ /* 0x000fd2000bf05300 */
[----:B------:R-:W-:Y:S05]  /*01d0*/  BRA.U UP0, `(.L_x_2) ;  /* 0x0000000100287547 */ /* 0x000fea000b800000 */
[----:B------:R-:W2:Y:S02]  /*01e0*/  LDCU.64 UR4, c[0x0][0x8a8] ;  /* 0x00011500ff0477ac */ /* 0x000ea40008000a00 */
[----:B--2---:R-:W-:-:S04]  /*01f0*/  UISETP.NE.U32.AND UP0, UPT, UR4, URZ, UPT ;  /* 0x000000ff0400728c */ /* 0x004fc8000bf05070 */
[----:B------:R-:W-:-:S09]  /*0200*/  UISETP.NE.AND.EX UP0, UPT, UR5, URZ, UPT, UP0 ;  /* 0x000000ff0500728c */ /* 0x000fd2000bf05300 */
[----:B------:R-:W-:Y:S05]  /*0210*/  BRA.U !UP0, `(.L_x_3) ;  /* 0x0000000108107547 */ /* 0x000fea000b800000 */
[----:B------:R-:W2:Y:S01]  /*0220*/  LDC.64 R24, c[0x0][0x8a8] ;  /* 0x00022a00ff187b82 */ /* 0x000ea20000000a00 */
[----:B------:R-:W2:Y:S02]  /*0230*/  LDCU.64 UR4, c[0x0][0x358] ;  /* 0x00006b00ff0477ac */ /* 0x000ea40008000a00 */
[----:B--2---:R2:W5:Y:S01]  /*0240*/  LDG.E R24, desc[UR4][R24.64] ;  /* 0x0000000418187981 */ /* 0x004562000c1e1900 */
[----:B------:R-:W-:Y:S05]  /*0250*/  BRA `(.L_x_2) ;  /* 0x0000000000087947 */ /* 0x000fea0003800000 */
.L_x_3:
[----:B------:R-:W2:Y:S02]  /*0260*/  LDCU UR4, c[0x0][0x8a0] ;  /* 0x00011400ff0477ac */ /* 0x000ea40008000800 */
[----:B--2---:R-:W-:Y:S02]  /*0270*/  MOV R24, UR4 ;  /* 0x0000000400187c02 */ /* 0x004fe40008000f00 */
.L_x_2:
[----:B------:R-:W-:Y:S01]  /*0280*/  IMAD.U32 R0, RZ, RZ, UR18 ;  /* 0x00000012ff007e24 */ /* 0x000fe2000f8e00ff */
[----:B------:R-:W-:Y:S04]  /*0290*/  BSSY.RECONVERGENT B0, `(.L_x_4) ;  /* 0x000000c000007945 */ /* 0x000fe80003800200 */
[C---:B------:R-:W-:Y:S02]  /*02a0*/  ISETP.NE.OR P2, PT, R0.reuse, 0x1, !P1 ;  /* 0x000000010000780c */ /* 0x040fe40004f45670 */
[----:B------:R-:W-:-:S11]  /*02b0*/  ISETP.NE.OR P0, PT, R0, 0x3, !P1 ;  /* 0x000000030000780c */ /* 0x000fd60004f05670 */
[----:B------:R-:W-:Y:S05]  /*02c0*/  @P2 BRA `(.L_x_5) ;  /* 0x0000000000202947 */ /* 0x000fea0003800000 */
[----:B------:R-:W3:Y:S02]  /*02d0*/  LDCU.64 UR4, c[0x0][0x348] ;  /* 0x00006900ff0477ac */ /* 0x000ee40008000a00 */
[----:B---3--:R-:W-:Y:S02]  /*02e0*/  UIADD3 UR6, UP1, UPT, UR4, 0x80, URZ ;  /* 0x0000008004067890 */ /* 0x008fe4000ff3e0ff */
[----:B------:R-:W-:Y:S02]  /*02f0*/  UIADD3 UR4, UP0, UPT, UR4, 0x180, URZ ;  /* 0x0000018004047890 */ /* 0x000fe4000ff1e0ff */
[----:B------:R-:W-:Y:S02]  /*0300*/  UIADD3.X UR7, UPT, UPT, URZ, UR5, URZ, UP1, !UPT ;  /* 0x00000005ff077290 */ /* 0x000fe40008ffe4ff */
[----:B------:R-:W-:-:S07]  /*0310*/  UIADD3.X UR5, UPT, UPT, URZ, UR5, URZ, UP0, !UPT ;  /* 0x00000005ff057290 */ /* 0x000fce00087fe4ff */
[----:B------:R3:W-:Y:S02]  /*0320*/  UTMACCTL.PF [UR6] ;  /* 0x00000000060079b9 */ /* 0x0007e40008040000 */
[----:B------:R3:W-:Y:S02]  /*0330*/  UTMACCTL.PF [UR4] ;  /* 0x00000000040079b9 */ /* 0x0007e40008040000 */
[----:B---3--:R-:W-:Y:S01]  /*0340*/  NOP ;  /* 0x0000000000007918 */ /* 0x008fe20000000000 */
.L_x_5:
[----:B------:R-:W-:Y:S05]  /*0350*/  BSYNC.RECONVERGENT B0 ;  /* 0x0000000000007941 */ /* 0x000fea0003800200 */
.L_x_4:
[----:B------:R-:W-:Y:S04]  /*0360*/  BSSY.RECONVERGENT B0, `(.L_x_6) ;  /* 0x000000a000007945 */ /* 0x000fe80003800200 */
        /* <DEDUP_REMOVED lines=9> */
.L_x_7:
[----:B------:R-:W-:Y:S05]  /*0400*/  BSYNC.RECONVERGENT B0 ;  /* 0x0000000000007941 */ /* 0x000fea0003800200 */
.L_x_6:
[----:B------:R-:W3:Y:S01]  /*0410*/  LDCU.64 UR4, c[0x0][0x888] ;  /* 0x00011100ff0477ac */ /* 0x000ee20008000a00 */
[----:B------:R-:W-:Y:S02]  /*0420*/  UISETP.EQ.U32.AND UP2, UPT, UR8, URZ, UPT ;  /* 0x000000ff0800728c */ /* 0x000fe4000bf42070 */
[----:B------:R-:W-:Y:S02]  /*0430*/  UPLOP3.LUT UP4, UPT, UPT, UPT, UPT, 0x80, 0x8 ;  /* 0x000000000008789c */ /* 0x000fe40003f8f070 */
[----:B---3--:R-:W-:-:S04]  /*0440*/  UISETP.NE.U32.AND UP0, UPT, UR4, URZ, UPT ;  /* 0x000000ff0400728c */ /* 0x008fc8000bf05070 */
[----:B------:R-:W-:-:S04]  /*0450*/  UISETP.NE.AND.EX UP1, UPT, UR5, URZ, UPT, UP0 ;  /* 0x000000ff0500728c */ /* 0x000fc8000bf25300 */
[----:B------:R-:W-:-:S04]  /*0460*/  UISETP.EQ.OR.EX UP3, UPT, UR9, URZ, !UP1, UP2 ;  /* 0x000000ff0900728c */ /* 0x000fc8000cf62720 */
[----:B------:R-:W-:-:S06]  /*0470*/  UP2UR UR4, UPR, URZ, 0x8 ;  /* 0x00000008ff047883 */ /* 0x000fcc0008000000 */
[----:B------:R-:W-:Y:S01]  /*0480*/  MOV R51, UR4 ;  /* 0x0000000400337c02 */ /* 0x000fe20008000f00 */
[----:B------:R-:W-:Y:S06]  /*0490*/  BRA.U !UP3, `(.L_x_8) ;  /* 0x000000010b207547 */ /* 0x000fec000b800000 */
[----:B------:R-:W-:Y:S01]  /*04a0*/  UISETP.NE.U32.AND UP2, UPT, UR8, URZ, UPT ;  /* 0x000000ff0800728c */ /* 0x000fe2000bf45070 */
[----:B-----5:R-:W-:Y:S01]  /*04b0*/  FSETP.NEU.AND P0, PT, R27, RZ, PT ;  /* 0x000000ff1b00720b */ /* 0x020fe20003f0d000 */
[----:B------:R-:W-:Y:S02]  /*04c0*/  USEL UR4, URZ, 0xffffffff, UP1 ;  /* 0xffffffffff047887 */ /* 0x000fe40008800000 */
[----:B------:R-:W-:-:S10]  /*04d0*/  UISETP.NE.AND.EX UP2, UPT, UR9, URZ, UPT, UP2 ;  /* 0x000000ff0900728c */ /* 0x000fd4000bf45320 */
[----:B------:R-:W-:Y:S01]  /*04e0*/  VOTEU.ANY UP0, P0 ;  /* 0x0000000000ff7886 */ /* 0x000fe20000000100 */
[----:B------:R-:W-:-:S04]  /*04f0*/  @!UP2 USEL UR4, URZ, 0xffffffff, UP0 ;  /* 0xffffffffff04a887 */ /* 0x000fc80008000000 */
[----:B------:R-:W-:-:S04]  /*0500*/  ULOP3.LUT UR4, UR4, 0x1, URZ, 0xc0, !UPT ;  /* 0x0000000104047892 */ /* 0x000fc8000f8ec0ff */
[----:B------:R-:W-:-:S11]  /*0510*/  UISETP.NE.U32.AND UP4, UPT, UR4, 0x1, UPT ;  /* 0x000000010400788c */ /* 0x000fd6000bf85070 */
.L_x_8:
[----:B------:R-:W3:Y:S01]  /*0520*/  SHFL.IDX PT, R0, R47, RZ, 0x1f ;  /* 0x00001fff2f007589 */ /* 0x000ee200000e0000 */
[----:B------:R-:W-:-:S04]  /*0530*/  UISETP.NE.AND UP0, UPT, UR18, 0x2, UPT ;  /* 0x000000021200788c */ /* 0x000fc8000bf05270 */
[----:B------:R-:W-:Y:S02]  /*0540*/  UISETP.EQ.AND UP2, UPT, UR33, URZ, !UP0 ;  /* 0x000000ff2100728c */ /* 0x000fe4000c742270 */
[----:B------:R-:W-:-:S04]  /*0550*/  USEL UR55, URZ, 0x1, UP0 ;  /* 0x00000001ff377887 */ /* 0x000fc80008000000 */
[----:B------:R-:W-:Y:S02]  /*0560*/  PLOP3.LUT P3, PT, P1, PT, UP2, 0x80, 0x8 ;  /* 0x000000000008781c */ /* 0x000fe40000f6f028 */
[----:B---3--:R-:W-:-:S13]  /*0570*/  ISETP.NE.AND P0, PT, R0, RZ, PT ;  /* 0x000000ff0000720c */ /* 0x008fda0003f05270 */
[----:B------:R-:W-:Y:S05]  /*0580*/  @P0 BRA `(.L_x_9) ;  /* 0x0000000400100947 */ /* 0x000fea0003800000 */
[----:B------:R-:W-:Y:S01]  /*0590*/  ELECT P0, URZ, PT ;  /* 0x0000000000ff782f */ /* 0x000fe20003800000 */
[----:B------:R-:W-:-:S12]  /*05a0*/  BSSY.RECONVERGENT B0, `(.L_x_9) ;  /* 0x0000042000007945 */ /* 0x000fd80003800200 */
[----:B------:R-:W-:Y:S05]  /*05b0*/  @!P0 BRA `(.L_x_10) ;  /* 0x0000000400008947 */ /* 0x000fea0003800000 */
[----:B------:R-:W-:Y:S01]  /*05c0*/  UMOV UR4, 0x400 ;  /* 0x0000040000047882 */ /* 0x000fe20000000000 */
[----:B------:R-:W-:Y:S01]  /*05d0*/  UMOV UR8, 0x1 ;  /* 0x0000000100087882 */ /* 0x000fe20000000000 */
[----:B------:R-:W-:Y:S01]  /*05e0*/  UMOV UR6, 0x2 ;  /* 0x0000000200067882 */ /* 0x000fe20000000000 */
[----:B------:R-:W-:Y:S02]  /*05f0*/  ULEA UR4, UR47, UR4, 0x18 ;  /* 0x000000042f047291 */ /* 0x000fe4000f8ec0ff */
[----:B------:R-:W-:-:S04]  /*0600*/  UIADD3 UR8, UPT, UPT, -UR8, 0x100000, URZ ;  /* 0x0010000008087890 */ /* 0x000fc8000fffe1ff */
[----:B------:R-:W-:Y:S02]  /*0610*/  USHF.L.U32 UR9, UR8, 0xb, URZ ;  /* 0x0000000b08097899 */ /* 0x000fe400080006ff */
[----:B------:R-:W-:Y:S02]  /*0620*/  USHF.L.U32 UR8, UR8, 0x1, URZ ;  /* 0x0000000108087899 */ /* 0x000fe400080006ff */
[----:B------:R-:W-:-:S04]  /*0630*/  UIADD3 UR6, UPT, UPT, -UR6, 0x100000, URZ ;  /* 0x0010000006067890 */ /* 0x000fc8000fffe1ff */
[----:B------:R-:W-:Y:S02]  /*0640*/  USHF.L.U32 UR7, UR6, 0xb, URZ ;  /* 0x0000000b06077899 */ /* 0x000fe400080006ff */
[----:B------:R-:W-:Y:S01]  /*0650*/  USHF.L.U32 UR6, UR6, 0x1, URZ ;  /* 0x0000000106067899 */ /* 0x000fe200080006ff */
[----:B------:R-:W3:Y:S03]  /*0660*/  FENCE.VIEW.ASYNC.S ;  /* 0x00000000000073c6 */ /* 0x000ee60000000000 */
[----:B---3--:R3:W4:Y:S08]  /*0670*/  SYNCS.EXCH.64 URZ, [UR4], UR8 ;  /* 0x0000000804ff75b2 */ /* 0x0087300008000100 */
[----:B------:R3:W1:Y:S01]  /*0680*/  SYNCS.EXCH.64 URZ, [UR4+0xd0], UR6 ;  /* 0x0000d00604ff75b2 */ /* 0x0006620008000100 */
        /* <DEDUP_REMOVED lines=49> */
[----:B------:R3:W1:Y:S02]  /*09a0*/  SYNCS.EXCH.64 URZ, [UR4+0x198], UR6 ;  /* 0x0001980604ff75b2 */ /* 0x0006640008000100 */
[----:B---34-:R-:W-:Y:S01]  /*09b0*/  NOP ;  /* 0x0000000000007918 */ /* 0x018fe20000000000 */
.L_x_10:
[----:B------:R-:W-:Y:S05]  /*09c0*/  BSYNC.RECONVERGENT B0 ;  /* 0x0000000000007941 */ /* 0x000fea0003800200 */
.L_x_9:
[----:B------:R-:W3:Y:S01]  /*09d0*/  SHFL.IDX PT, R0, R47, RZ, 0x1f ;  /* 0x00001fff2f007589 */ /* 0x000ee200000e0000 */
[----:B------:R-:W-:Y:S01]  /*09e0*/  NOP ;  /* 0x0000000000007918 */ /* 0x000fe20000000000 */
[----:B---3--:R-:W-:-:S13]  /*09f0*/  ISETP.NE.AND P0, PT, R0, 0x1, PT ;  /* 0x000000010000780c */ /* 0x008fda0003f05270 */
[----:B------:R-:W-:Y:S05]  /*0a00*/  @P0 BRA `(.L_x_11) ;  /* 0x0000000000540947 */ /* 0x000fea0003800000 */
        /* <DEDUP_REMOVED lines=10> */
[----:B------:R-:W-:Y:S01]  /*0ab0*/  ELECT P0, URZ, PT ;  /* 0x0000000000ff782f */ /* 0x000fe20003800000 */
[----:B------:R-:W3:Y:S02]  /*0ac0*/  FENCE.VIEW.ASYNC.S ;  /* 0x00000000000073c6 */ /* 0x000ee40000000000 */
[----:B---3--:R3:W4:Y:S08]  /*0ad0*/  SYNCS.EXCH.64 URZ, [UR4+0x1a0], UR8 ;  /* 0x0001a00804ff75b2 */ /* 0x0087300008000100 */
[----:B------:R3:W1:Y:S01]  /*0ae0*/  SYNCS.EXCH.64 URZ, [UR4+0x1c0], UR6 ;  /* 0x0001c00604ff75b2 */ /* 0x0006620008000100 */
[----:B------:R3:W1:Y:S01]  /*0af0*/  SYNCS.EXCH.64 URZ, [UR4+0x1a8], UR8 ;  /* 0x0001a80804ff75b2 */ /* 0x0006620008000100 */
[----:B------:R3:W1:Y:S01]  /*0b00*/  SYNCS.EXCH.64 URZ, [UR4+0x1c8], UR6 ;  /* 0x0001c80604ff75b2 */ /* 0x0006620008000100 */
[----:B------:R3:W1:Y:S01]  /*0b10*/  SYNCS.EXCH.64 URZ, [UR4+0x1b0], UR8 ;  /* 0x0001b00804ff75b2 */ /* 0x0006620008000100 */
[----:B------:R3:W1:Y:S01]  /*0b20*/  SYNCS.EXCH.64 URZ, [UR4+0x1d0], UR6 ;  /* 0x0001d00604ff75b2 */ /* 0x0006620008000100 */
[----:B------:R3:W1:Y:S01]  /*0b30*/  SYNCS.EXCH.64 URZ, [UR4+0x1b8], UR8 ;  /* 0x0001b80804ff75b2 */ /* 0x0006620008000100 */
[----:B------:R3:W1:Y:S01]  /*0b40*/  SYNCS.EXCH.64 URZ, [UR4+0x1d8], UR6 ;  /* 0x0001d80604ff75b2 */ /* 0x0006620008000100 */
[----:B------:R-:W-:Y:S01]  /*0b50*/  NOP ;  /* 0x0000000000007918 */ /* 0x000fe20000000000 */
.L_x_11:
[----:B------:R-:W2:Y:S01]  /*0b60*/  SHFL.IDX PT, R0, R47, RZ, 0x1f ;  /* 0x00001fff2f007589 */ /* 0x000ea200000e0000 */
[----:B------:R-:W-:Y:S01]  /*0b70*/  NOP ;  /* 0x0000000000007918 */ /* 0x000fe20000000000 */
[----:B--2---:R-:W-:-:S13]  /*0b80*/  ISETP.NE.AND P0, PT, R0, 0x3, PT ;  /* 0x000000030000780c */ /* 0x004fda0003f05270 */
[----:B------:R-:W-:Y:S05]  /*0b90*/  @P0 BRA `(.L_x_12) ;  /* 0x00000000002c0947 */ /* 0x000fea0003800000 */
[----:B---3--:R-:W-:Y:S01]  /*0ba0*/  UMOV UR6, 0x400 ;  /* 0x0000040000067882 */ /* 0x008fe20000000000 */
[----:B------:R-:W-:Y:S01]  /*0bb0*/  UMOV UR4, 0x20 ;  /* 0x0000002000047882 */ /* 0x000fe20000000000 */
[----:B------:R-:W-:Y:S02]  /*0bc0*/  ULEA UR6, UR47, UR6, 0x18 ;  /* 0x000000062f067291 */ /* 0x000fe4000f8ec0ff */
[----:B------:R-:W-:-:S04]  /*0bd0*/  UIADD3 UR4, UPT, UPT, -UR4, 0x100000, URZ ;  /* 0x0010000004047890 */ /* 0x000fc8000fffe1ff */
[----:B------:R-:W-:Y:S02]  /*0be0*/  USHF.L.U32 UR5, UR4, 0xb, URZ ;  /* 0x0000000b04057899 */ /* 0x000fe400080006ff */
[----:B------:R-:W-:Y:S01]  /*0bf0*/  USHF.L.U32 UR4, UR4, 0x1, URZ ;  /* 0x0000000104047899 */ /* 0x000fe200080006ff */
[----:B------:R-:W-:Y:S01]  /*0c00*/  ELECT P0, URZ, PT ;  /* 0x0000000000ff782f */ /* 0x000fe20003800000 */
[----:B------:R-:W2:Y:S10]  /*0c10*/  FENCE.VIEW.ASYNC.S ;  /* 0x00000000000073c6 */ /* 0x000eb40000000000 */
[----:B--2---:R2:W3:Y:S01]  /*0c20*/  SYNCS.EXCH.64 URZ, [UR6+0x1e0], UR4 ;  /* 0x0001e00406ff75b2 */ /* 0x0044e20008000100 */
[----:B------:R2:W1:Y:S01]  /*0c30*/  SYNCS.EXCH.64 URZ, [UR6+0x1e8], UR4 ;  /* 0x0001e80406ff75b2 */ /* 0x0004620008000100 */
[----:B------:R-:W-:Y:S01]  /*0c40*/  NOP ;  /* 0x0000000000007918 */ /* 0x000fe20000000000 */
.L_x_12:
[----:B------:R-:W4:Y:S01]  /*0c50*/  SHFL.IDX PT, R0, R47, RZ, 0x1f ;  /* 0x00001fff2f007589 */ /* 0x000f2200000e0000 */
[----:B------:R-:W-:Y:S01]  /*0c60*/  NOP ;  /* 0x0000000000007918 */ /* 0x000fe20000000000 */
[----:B----4-:R-:W-:-:S13]  /*0c70*/  ISETP.NE.AND P0, PT, R0, 0x4, PT ;  /* 0x000000040000780c */ /* 0x010fda0003f05270 */
[----:B------:R-:W-:Y:S05]  /*0c80*/  @P0 BRA `(.L_x_13) ;  /* 0x0000000000480947 */ /* 0x000fea0003800000 */
[----:B--23--:R-:W-:Y:S01]  /*0c90*/  UMOV UR4, 0x3a0 ;  /* 0x000003a000047882 */ /* 0x00cfe20000000000 */
[----:B------:R-:W-:Y:S01]  /*0ca0*/  UMOV UR6, 0x400 ;  /* 0x0000040000067882 */ /* 0x000fe20000000000 */
[----:B------:R-:W-:Y:S01]  /*0cb0*/  USEL UR4, UR4, 0x320, UP4 ;  /* 0x0000032004047887 */ /* 0x000fe2000a000000 */
        /* <DEDUP_REMOVED lines=9> */
[----:B------:R-:W2:Y:S02]  /*0d50*/  FENCE.VIEW.ASYNC.S ;  /* 0x00000000000073c6 */ /* 0x000ea40000000000 */
[----:B--2---:R4:W2:Y:S08]  /*0d60*/  SYNCS.EXCH.64 URZ, [UR6+0x1f0], UR8 ;  /* 0x0001f00806ff75b2 */ /* 0x0048b00008000100 */
[----:B------:R4:W3:Y:S01]  /*0d70*/  SYNCS.EXCH.64 URZ, [UR6+0x200], UR4 ;  /* 0x0002000406ff75b2 */ /* 0x0008e20008000100 */
[----:B------:R4:W1:Y:S01]  /*0d80*/  SYNCS.EXCH.64 URZ, [UR6+0x1f8], UR8 ;  /* 0x0001f80806ff75b2 */ /* 0x0008620008000100 */
[----:B------:R4:W1:Y:S02]  /*0d90*/  SYNCS.EXCH.64 URZ, [UR6+0x208], UR4 ;  /* 0x0002080406ff75b2 */ /* 0x0008640008000100 */
[----:B----4-:R-:W-:Y:S01]  /*0da0*/  NOP ;  /* 0x0000000000007918 */ /* 0x010fe20000000000 */
.L_x_13:
[----:B------:R-:W4:Y:S01]  /*0db0*/  SHFL.IDX PT, R0, R47, RZ, 0x1f ;  /* 0x00001fff2f007589 */ /* 0x000f2200000e0000 */
[----:B------:R-:W-:Y:S01]  /*0dc0*/  NOP ;  /* 0x0000000000007918 */ /* 0x000fe20000000000 */
[----:B----4-:R-:W-:-:S13]  /*0dd0*/  ISETP.NE.AND P0, PT, R0, 0x5, PT ;  /* 0x000000050000780c */ /* 0x010fda0003f05270 */
[----:B------:R-:W-:Y:S05]  /*0de0*/  @P0 BRA `(.L_x_14) ;  /* 0x0000000000540947 */ /* 0x000fea0003800000 */
[----:B--23--:R-:W-:Y:S01]  /*0df0*/  UMOV UR4, 0x400 ;  /* 0x0000040000047882 */ /* 0x00cfe20000000000 */
        /* <DEDUP_REMOVED lines=14> */
[----:B------:R4:W1:Y:S01]  /*0ee0*/  SYNCS.EXCH.64 URZ, [UR4+0x238], UR8 ;  /* 0x0002380804ff75b2 */ /* 0x0008620008000100 */
[----:B------:R4:W1:Y:S01]  /*0ef0*/  SYNCS.EXCH.64 URZ, [UR4+0x220], UR6 ;  /* 0x0002200604ff75b2 */ /* 0x0008620008000100 */
[----:B------:R4:W1:Y:S01]  /*0f00*/  SYNCS.EXCH.64 URZ, [UR4+0x240], UR8 ;  /* 0x0002400804ff75b2 */ /* 0x0008620008000100 */
[----:B------:R4:W1:Y:S01]  /*0f10*/  SYNCS.EXCH.64 URZ, [UR4+0x228], UR6 ;  /* 0x0002280604ff75b2 */ /* 0x0008620008000100 */
[----:B------:R4:W1:Y:S02]  /*0f20*/  SYNCS.EXCH.64 URZ, [UR4+0x248], UR8 ;  /* 0x0002480804ff75b2 */ /* 0x0008640008000100 */
[----:B----4-:R-:W-:Y:S01]  /*0f30*/  NOP ;  /* 0x0000000000007918 */ /* 0x010fe20000000000 */
.L_x_14:
[----:B------:R-:W4:Y:S01]  /*0f40*/  SHFL.IDX PT, R0, R47, RZ, 0x1f ;  /* 0x00001fff2f007589 */ /* 0x000f2200000e0000 */
[----:B------:R-:W-:Y:S01]  /*0f50*/  ISETP.NE.OR P1, PT, RZ, UR18, !P1 ;  /* 0x00000012ff007c0c */ /* 0x000fe2000cf25670 */
[----:B------:R-:W-:Y:S01]  /*0f60*/  NOP ;  /* 0x0000000000007918 */ /* 0x000fe20000000000 */
[----:B----4-:R-:W-:-:S13]  /*0f70*/  ISETP.NE.AND P0, PT, R0, 0x3, PT ;  /* 0x000000030000780c */ /* 0x010fda0003f05270 */
[----:B------:R-:W-:Y:S05]  /*0f80*/  @P0 BRA `(.L_x_15) ;  /* 0x0000000000340947 */ /* 0x000fea0003800000 */
[----:B--23--:R-:W-:Y:S01]  /*0f90*/  UMOV UR4, 0x400 ;  /* 0x0000040000047882 */ /* 0x00cfe20000000000 */
[----:B------:R-:W-:Y:S01]  /*0fa0*/  UMOV UR6, 0x20 ;  /* 0x0000002000067882 */ /* 0x000fe20000000000 */
[----:B------:R-:W-:Y:S02]  /*0fb0*/  ULEA UR4, UR47, UR4, 0x18 ;  /* 0x000000042f047291 */ /* 0x000fe4000f8ec0ff */
[----:B------:R-:W-:-:S04]  /*0fc0*/  UIADD3 UR6, UPT, UPT, -UR6, 0x100000, URZ ;  /* 0x0010000006067890 */ /* 0x000fc8000fffe1ff */
[----:B------:R-:W-:Y:S02]  /*0fd0*/  USHF.L.U32 UR7, UR6, 0xb, URZ ;  /* 0x0000000b06077899 */ /* 0x000fe400080006ff */
[----:B------:R-:W-:Y:S01]  /*0fe0*/  USHF.L.U32 UR6, UR6, 0x1, URZ ;  /* 0x0000000106067899 */ /* 0x000fe200080006ff */
[----:B------:R-:W-:Y:S01]  /*0ff0*/  ELECT P0, URZ, PT ;  /* 0x0000000000ff782f */ /* 0x000fe20003800000 */
[----:B------:R-:W2:Y:S10]  /*1000*/  FENCE.VIEW.ASYNC.S ;  /* 0x00000000000073c6 */ /* 0x000eb40000000000 */
[----:B--2---:R4:W2:Y:S01]  /*1010*/  SYNCS.EXCH.64 URZ, [UR4+0x250], UR6 ;  /* 0x0002500604ff75b2 */ /* 0x0048a20008000100 */
[----:B------:R4:W3:Y:S01]  /*1020*/  SYNCS.EXCH.64 URZ, [UR4+0x260], UR6 ;  /* 0x0002600604ff75b2 */ /* 0x0008e20008000100 */
[----:B------:R4:W1:Y:S01]  /*1030*/  SYNCS.EXCH.64 URZ, [UR4+0x258], UR6 ;  /* 0x0002580604ff75b2 */ /* 0x0008620008000100 */
[----:B------:R4:W1:Y:S02]  /*1040*/  SYNCS.EXCH.64 URZ, [UR4+0x268], UR6 ;  /* 0x0002680604ff75b2 */ /* 0x0008640008000100 */
[----:B----4-:R-:W-:Y:S01]  /*1050*/  NOP ;  /* 0x0000000000007918 */ /* 0x010fe20000000000 */
.L_x_15:
[----:B------:R-:W-:Y:S01]  /*1060*/  VOTEU.ALL UP0, P1 ;  /* 0x0000000000ff7886 */ /* 0x000fe20000800000 */
[----:B--23--:R-:W-:Y:S01]  /*1070*/  UMOV UR4, 0x20 ;  /* 0x0000002000047882 */ /* 0x00cfe20000000000 */
[----:B------:R-:W2:Y:S01]  /*1080*/  LDCU UR7, c[0x0][0x36c] ;  /* 0x00006d80ff0777ac */ /* 0x000ea20008000800 */
[----:B------:R-:W-:Y:S01]  /*1090*/  NOP ;  /* 0x0000000000007918 */ /* 0x000fe20000000000 */
[----:B------:R-:W-:Y:S01]  /*10a0*/  LOP3.LUT R0, R60, 0x1f, RZ, 0xc0, !PT ;  /* 0x0000001f3c007812 */ /* 0x000fe200078ec0ff */
[----:B------:R-:W-:Y:S01]  /*10b0*/  @!UP0 UMOV UR6, 0x400 ;  /* 0x0000040000068882 */ /* 0x000fe20000000000 */
[----:B------:R-:W-:-:S04]  /*10c0*/  @!UP0 UIADD3 UR4, UPT, UPT, -UR4, 0x100000, URZ ;  /* 0x0010000004048890 */ /* 0x000fc8000fffe1ff */
[----:B------:R-:W-:Y:S02]  /*10d0*/  @!UP0 USHF.L.U32 UR5, UR4, 0xb, URZ ;  /* 0x0000000b04058899 */ /* 0x000fe400080006ff */
[----:B------:R-:W-:Y:S02]  /*10e0*/  @!UP0 USHF.L.U32 UR4, UR4, 0x1, URZ ;  /* 0x0000000104048899 */ /* 0x000fe400080006ff */
[----:B------:R-:W-:Y:S01]  /*10f0*/  @!UP0 ULEA UR6, UR47, UR6, 0x18 ;  /* 0x000000062f068291 */ /* 0x000fe2000f8ec0ff */
[----:B------:R-:W-:Y:S01]  /*1100*/  VOTEU.ALL UP0, P1 ;  /* 0x0000000000ff7886 */ /* 0x000fe20000800000 */
[----:B------:R-:W-:Y:S02]  /*1110*/  UISETP.NE.AND UP5, UPT, UR18, URZ, UPT ;  /* 0x000000ff1200728c */ /* 0x000fe4000bfa5270 */
[----:B--2---:R-:W-:Y:S01]  /*1120*/  UISETP.EQ.U32.AND UP6, UPT, UR7, 0x1, UPT ;  /* 0x000000010700788c */ /* 0x004fe2000bfc2070 */
[----:B------:R-:W2:Y:S07]  /*1130*/  FENCE.VIEW.ASYNC.S ;  /* 0x00000000000073c6 */ /* 0x000eae0000000000 */
[----:B--2---:R2:W3:Y:S01]  /*1140*/  @!UP0 SYNCS.EXCH.64 URZ, [UR6+0x270], UR4 ;  /* 0x0002700406ff85b2 */ /* 0x0044e20008000100 */
[----:B------:R-:W-:Y:S05]  /*1150*/  BRA.U !UP6, `(.L_x_16) ;  /* 0x000000010e087547 */ /* 0x000fea000b800000 */
[----:B-1-3--:R-:W-:Y:S01]  /*1160*/  UCGABAR_ARV ;  /* 0x00000000000079c7 */ /* 0x00afe20008000000 */
[----:B------:R-:W-:Y:S05]  /*1170*/  BRA `(.L_x_17) ;  /* 0x0000000000047947 */ /* 0x000fea0003800000 */
.L_x_16:
[----:B-1-3--:R-:W-:Y:S01]  /*1180*/  NOP ;  /* 0x0000000000007918 */ /* 0x00afe20000000000 */
.L_x_17:
[----:B------:R-:W1:Y:S01]  /*1190*/  S2UR UR31, SR_CTAID.X ;  /* 0x00000000001f79c3 */ /* 0x000e620000002500 */
[----:B------:R-:W-:-:S05]  /*11a0*/  CS2R.32 R50, SR_CgaSize ;  /* 0x0000000000327805 */ /* 0x000fca0000008a00 */
[----:B------:R-:W-:-:S05]  /*11b0*/  IMAD R50, R50, -0xa0, RZ ;  /* 0xffffff6032327824 */ /* 0x000fca00078e02ff */
[----:B--2---:R-:W-:-:S14]  /*11c0*/  R2UR UR5, R50 ;  /* 0x00000000320572ca */ /* 0x004fdc00000e0000 */
[----:B------:R-:W2:Y:S01]  /*11d0*/  LDCU UR5, c[0x0][UR5+0x2b0] ;  /* 0x00005600050577ac */ /* 0x000ea20008000800 */
[----:B------:R-:W-:-:S05]  /*11e0*/  CS2R.32 R50, SR_CgaSize ;  /* 0x0000000000327805 */ /* 0x000fca0000008a00 */
[----:B------:R-:W-:-:S05]  /*11f0*/  IMAD R50, R50, -0xa0, RZ ;  /* 0xffffff6032327824 */ /* 0x000fca00078e02ff */
[----:B------:R-:W-:-:S14]  /*1200*/  R2UR UR4, R50 ;  /* 0x00000000320472ca */ /* 0x000fdc00000e0000 */
[----:B------:R-:W3:Y:S01]  /*1210*/  LDCU UR4, c[0x0][UR4+0x2b4] ;  /* 0x00005680040477ac */ /* 0x000ee20008000800 */
[----:B------:R-:W4:Y:S01]  /*1220*/  S2UR UR30, SR_CTAID.Y ;  /* 0x00000000001e79c3 */ /* 0x000f220000002600 */
[----:B------:R-:W-:-:S05]  /*1230*/  CS2R.32 R50, SR_CgaSize ;  /* 0x0000000000327805 */ /* 0x000fca0000008a00 */
[----:B------:R-:W-:-:S05]  /*1240*/  IMAD R50, R50, -0xa0, RZ ;  /* 0xffffff6032327824 */ /* 0x000fca00078e02ff */
[----:B------:R-:W-:-:S14]  /*1250*/  R2UR UR7, R50 ;  /* 0x00000000320772ca */ /* 0x000fdc00000e0000 */
[----:B------:R-:W3:Y:S01]  /*1260*/  LDCU UR7, c[0x0][UR7+0x2a4] ;  /* 0x00005480070777ac */ /* 0x000ee20008000800 */
[----:B------:R-:W-:-:S05]  /*1270*/  CS2R.32 R50, SR_CgaSize ;  /* 0x0000000000327805 */ /* 0x000fca0000008a00 */
[----:B------:R-:W-:-:S05]  /*1280*/  IMAD R50, R50, -0xa0, RZ ;  /* 0xffffff6032327824 */ /* 0x000fca00078e02ff */
[----:B------:R-:W-:-:S14]  /*1290*/  R2UR UR63, R50 ;  /* 0x00000000323f72ca */ /* 0x000fdc00000e0000 */
[----:B------:R-:W3:Y:S01]  /*12a0*/  LDCU UR63, c[0x0][UR63+0x2a0] ;  /* 0x000054003f3f77ac */ /* 0x000ee20008000800 */
[----:B------:R-:W-:Y:S01]  /*12b0*/  UISETP.GT.U32.AND UP0, UPT, UR33, 0xffff, UPT ;  /* 0x0000ffff2100788c */ /* 0x000fe2000bf04070 */
[----:B------:R-:W3:Y:S01]  /*12c0*/  LDCU UR19, c[0x0][0xb24] ;  /* 0x00016480ff1377ac */ /* 0x000ee20008000800 */
[----:B------:R-:W3:Y:S01]  /*12d0*/  LDCU UR45, c[0x0][0xb24] ;  /* 0x00016480ff2d77ac */ /* 0x000ee20008000800 */
[----:B-1----:R-:W-:Y:S01]  /*12e0*/  I2FP.F32.U32 R3, UR31 ;  /* 0x0000001f00037c45 */ /* 0x002fe20008201000 */
[----:B------:R-:W1:Y:S04]  /*12f0*/  LDCU UR23, c[0x0][0xb30] ;  /* 0x00016600ff1777ac */ /* 0x000e680008000800 */
[----:B--2---:R-:W-:Y:S01]  /*1300*/  FMUL R3, R3, UR5 ;  /* 0x0000000503037c20 */ /* 0x004fe20008400000 */
[----:B------:R-:W-:Y:S01]  /*1310*/  USHF.L.U32 UR24, UR47, 0x9, URZ ;  /* 0x000000092f187899 */ /* 0x000fe200080006ff */
[----:B----4-:R-:W-:Y:S01]  /*1320*/  I2FP.F32.U32 R2, UR30 ;  /* 0x0000001e00027c45 */ /* 0x010fe20008201000 */
[----:B------:R-:W-:-:S03]  /*1330*/  USHF.L.U32 UR46, UR31, 0x6, URZ ;  /* 0x000000061f2e7899 */ /* 0x000fc600080006ff */
[----:B------:R-:W2:Y:S01]  /*1340*/  F2I.U32.TRUNC.NTZ R3, R3 ;  /* 0x0000000300037305 */ /* 0x000ea2000020f000 */
[----:B------:R-:W-:Y:S01]  /*1350*/  USEL UR21, UR33, 0xffff, !UP0 ;  /* 0x0000ffff21157887 */ /* 0x000fe2000c000000 */
[----:B---3--:R-:W-:-:S06]  /*1360*/  FMUL R2, R2, UR4 ;  /* 0x0000000402027c20 */ /* 0x008fcc0008400000 */
[----:B------:R-:W3:Y:S01]  /*1370*/  F2I.U32.TRUNC.NTZ R2, R2 ;  /* 0x0000000200027305 */ /* 0x000ee2000020f000 */
[----:B--2---:R-:W-:Y:S02]  /*1380*/  R2UR UR4, R3 ;  /* 0x00000000030472ca */ /* 0x004fe400000e0000 */
[----:B------:R-:W-:Y:S02]  /*1390*/  PRMT R3, RZ, 0x7610, R3 ;  /* 0x00007610ff037816 */ /* 0x000fe40000000003 */
[----:B---3--:R-:W-:Y:S02]  /*13a0*/  R2UR UR6, R2 ;  /* 0x00000000020672ca */ /* 0x008fe400000e0000 */
[----:B------:R-:W-:-:S07]  /*13b0*/  PRMT R2, RZ, 0x7610, R2 ;  /* 0x00007610ff027816 */ /* 0x000fce0000000002 */
[----:B------:R-:W-:-:S04]  /*13c0*/  UIADD3 UR5, UPT, UPT, -UR4, URZ, URZ ;  /* 0x000000ff04057290 */ /* 0x000fc8000fffe1ff */
[----:B------:R-:W-:Y:S02]  /*13d0*/  UIMAD UR63, UR63, UR5, UR31 ;  /* 0x000000053f3f72a4 */ /* 0x000fe4000f8e021f */
[----:B------:R-:W-:-:S04]  /*13e0*/  UIADD3 UR4, UPT, UPT, -UR6, URZ, URZ ;  /* 0x000000ff06047290 */ /* 0x000fc8000fffe1ff */
[----:B------:R-:W-:-:S06]  /*13f0*/  UIMAD UR4, UR7, UR4, UR30 ;  /* 0x00000004070472a4 */ /* 0x000fcc000f8e021e */
[----:B------:R-:W-:Y:S01]  /*1400*/  IMAD.U32 R50, RZ, RZ, UR4 ;  /* 0x00000004ff327e24 */ /* 0x000fe2000f8e00ff */
[----:B-1----:R-:W-:Y:S06]  /*1410*/  BRA.U UP5, `(.L_x_18) ;  /* 0x0000000105407547 */ /* 0x002fec000b800000 */
[----:B------:R-:W-:Y:S01]  /*1420*/  R2UR UR4, R50 ;  /* 0x00000000320472ca */ /* 0x000fe200000e0000 */
[----:B------:R-:W-:-:S12]  /*1430*/  ULOP3.LUT UR7, UR63, 0xfffffffe, URZ, 0xc0, !UPT ;  /* 0xfffffffe3f077892 */ /* 0x000fd8000f8ec0ff */
[----:B------:R-:W-:Y:S02]  /*1440*/  UISETP.NE.AND UP0, UPT, UR4, URZ, UPT ;  /* 0x000000ff0400728c */ /* 0x000fe4000bf05270 */
[----:B------:R-:W-:Y:S02]  /*1450*/  ULOP3.LUT UR4, UR63, 0x2, URZ, 0x3c, !UPT ;  /* 0x000000023f047892 */ /* 0x000fe4000f8e3cff */
[----:B------:R-:W-:Y:S02]  /*1460*/  UISETP.GT.U32.AND UP2, UPT, UR63, 0x1, UP0 ;  /* 0x000000013f00788c */ /* 0x000fe40008744070 */
[----:B------:R-:W-:Y:S02]  /*1470*/  UISETP.GT.U32.AND UP0, UPT, UR4, 0x1, UP0 ;  /* 0x000000010400788c */ /* 0x000fe40008704070 */
[----:B------:R-:W-:Y:S02]  /*1480*/  USEL UR5, URZ, 0x2, UP2 ;  /* 0x00000002ff057887 */ /* 0x000fe40009000000 */
[----:B------:R-:W-:-:S02]  /*1490*/  USEL UR6, URZ, 0x1, UP2 ;  /* 0x00000001ff067887 */ /* 0x000fc40009000000 */
[----:B------:R-:W-:Y:S02]  /*14a0*/  USEL UR4, URZ, 0x4, UP0 ;  /* 0x00000004ff047887 */ /* 0x000fe40008000000 */
[----:B------:R-:W-:Y:S02]  /*14b0*/  USEL UR8, URZ, 0x8, UP0 ;  /* 0x00000008ff087887 */ /* 0x000fe40008000000 */
[----:B------:R-:W-:-:S03]  /*14c0*/  UIADD3 UR4, UPT, UPT, UR4, UR5, UR6 ;  /* 0x0000000504047290 */ /* 0x000fc6000fffe006 */
[----:B------:R-:W-:Y:S01]  /*14d0*/  UMOV UR5, 0x3 ;  /* 0x0000000300057882 */ /* 0x000fe20000000000 */
[----:B------:R-:W-:Y:S02]  /*14e0*/  UIADD3 UR4, UPT, UPT, UR4, UR8, URZ ;  /* 0x0000000804047290 */ /* 0x000fe4000fffe0ff */
[----:B------:R-:W-:-:S04]  /*14f0*/  USHF.L.U32 UR5, UR5, UR7, URZ ;  /* 0x0000000705057299 */ /* 0x000fc800080006ff */
[----:B------:R-:W-:Y:S02]  /*1500*/  MOV R3, UR4 ;  /* 0x0000000400037c02 */ /* 0x000fe40008000f00 */
[----:B------:R-:W-:-:S07]  /*1510*/  IMAD.U32 R2, RZ, RZ, UR5 ;  /* 0x00000005ff027e24 */ /* 0x000fce000f8e00ff */
.L_x_18:
[----:B------:R-:W1:Y:S01]  /*1520*/  S2UR UR36, SR_CTAID.Z ;  /* 0x00000000002479c3 */ /* 0x000e620000002700 */
[----:B------:R-:W-:Y:S01]  /*1530*/  UISETP.GE.AND UP0, UPT, UR19, 0x1, UPT ;  /* 0x000000011300788c */ /* 0x000fe2000bf06270 */
[----:B------:R-:W-:-:S08]  /*1540*/  UMOV UR25, 0x5 ;  /* 0x0000000500197882 */ /* 0x000fd00000000000 */
[----:B------:R-:W-:Y:S05]  /*1550*/  BRA.U !UP0, `(.L_x_19) ;  /* 0x0000000108d07547 */ /* 0x000fea000b800000 */
[----:B------:R-:W2:Y:S01]  /*1560*/  LDCU.128 UR12, c[0x0][0xb10] ;  /* 0x00016200ff0c77ac */ /* 0x000ea20008000c00 */
[----:B------:R-:W3:Y:S01]  /*1570*/  LDCU UR6, c[0x0][0x370] ;  /* 0x00006e00ff0677ac */ /* 0x000ee20008000800 */
[----:B------:R-:W4:Y:S01]  /*1580*/  LDCU UR7, c[0x0][0x374] ;  /* 0x00006e80ff0777ac */ /* 0x000f220008000800 */
[----:B------:R-:W1:Y:S01]  /*1590*/  LDCU UR20, c[0x0][0xb0c] ;  /* 0x00016180ff1477ac */ /* 0x000e620008000800 */
[----:B------:R-:W1:Y:S01]  /*15a0*/  LDCU UR22, c[0x0][0xb20] ;  /* 0x00016400ff1677ac */ /* 0x000e620008000800 */
[----:B------:R-:W1:Y:S01]  /*15b0*/  LDCU.64 UR8, c[0x0][0xb28] ;  /* 0x00016500ff0877ac */ /* 0x000e620008000a00 */
[----:B--2---:R-:W-:Y:S02]  /*15c0*/  UISETP.NE.AND UP3, UPT, UR14, 0x1, UPT ;  /* 0x000000010e00788c */ /* 0x004fe4000bf65270 */
[----:B----4-:R-:W-:Y:S02]  /*15d0*/  UIMAD.WIDE.U32 UR10, UR7, UR15, URZ ;  /* 0x0000000f070a72a5 */ /* 0x010fe4000f8e00ff */
[----:B---3--:R-:W-:-:S02]  /*15e0*/  UIMAD.WIDE.U32 UR16, UR6, UR12, URZ ;  /* 0x0000000c061072a5 */ /* 0x008fc4000f8e00ff */
[----:B-1----:R-:W-:Y:S02]  /*15f0*/  UISETP.NE.AND UP0, UPT, UR20, 0x1, UPT ;  /* 0x000000011400788c */ /* 0x002fe4000bf05270 */
[----:B------:R-:W-:Y:S01]  /*1600*/  UIMAD.WIDE.U32 UR4, UR31, UR12, URZ ;  /* 0x0000000c1f0472a5 */ /* 0x000fe2000f8e00ff */
[----:B------:R-:W-:Y:S02]  /*1610*/  UMOV UR10, UR11 ;  /* 0x0000000b000a7c82 */ /* 0x000fe40008000000 */
[----:B------:R-:W-:Y:S01]  /*1620*/  UMOV UR16, UR17 ;  /* 0x0000001100107c82 */ /* 0x000fe20008000000 */
[----:B------:R-:W-:Y:S02]  /*1630*/  @UP3 USHF.R.U32.HI UR7, URZ, UR22, UR10 ;  /* 0x00000016ff073299 */ /* 0x000fe4000801160a */
[----:B------:R-:W-:Y:S02]  /*1640*/  UISETP.NE.AND UP2, UPT, UR19, 0x1, UPT ;  /* 0x000000011300788c */ /* 0x000fe4000bf45270 */
[----:B------:R-:W-:-:S02]  /*1650*/  USHF.R.U32.HI UR5, URZ, UR13, UR5 ;  /* 0x0000000dff057299 */ /* 0x000fc40008011605 */
[----:B------:R-:W-:Y:S02]  /*1660*/  @UP0 USHF.R.U32.HI UR6, URZ, UR13, UR16 ;  /* 0x0000000dff060299 */ /* 0x000fe40008011610 */
[----:B------:R-:W-:Y:S02]  /*1670*/  UIMAD.WIDE.U32 UR12, UR30, UR15, URZ ;  /* 0x0000000f1e0c72a5 */ /* 0x000fe4000f8e00ff */
[----:B------:R-:W-:Y:S02]  /*1680*/  UIMAD.WIDE.U32 UR10, UR7, UR8, URZ ;  /* 0x00000008070a72a5 */ /* 0x000fe4000f8e00ff */
[----:B------:R-:W-:Y:S02]  /*1690*/  UIMAD.WIDE.U32 UR16, UR6, UR8, URZ ;  /* 0x00000008061072a5 */ /* 0x000fe4000f8e00ff */
[----:B------:R-:W-:Y:S01]  /*16a0*/  USEL UR5, UR31, UR5, !UP0 ;  /* 0x000000051f057287 */ /* 0x000fe2000c000000 */
[----:B------:R-:W-:Y:S02]  /*16b0*/  UMOV UR4, UR13 ;  /* 0x0000000d00047c82 */ /* 0x000fe40008000000 */
[----:B------:R-:W-:Y:S01]  /*16c0*/  UMOV UR10, UR11 ;  /* 0x0000000b000a7c82 */ /* 0x000fe20008000000 */
[----:B------:R-:W-:-:S02]  /*16d0*/  USHF.R.U32.HI UR4, URZ, UR22, UR4 ;  /* 0x00000016ff047299 */ /* 0x000fc40008011604 */
[----:B------:R-:W-:Y:S01]  /*16e0*/  @UP2 USHF.R.U32.HI UR7, URZ, UR9, UR10 ;  /* 0x00000009ff072299 */ /* 0x000fe2000801160a */
[----:B------:R-:W-:Y:S01]  /*16f0*/  UMOV UR16, UR17 ;  /* 0x0000001100107c82 */ /* 0x000fe20008000000 */
[----:B------:R-:W-:Y:S02]  /*1700*/  USEL UR4, UR30, UR4, !UP3 ;  /* 0x000000041e047287 */ /* 0x000fe4000d800000 */
[----:B------:R-:W-:Y:S02]  /*1710*/  @UP2 USHF.R.U32.HI UR6, URZ, UR9, UR16 ;  /* 0x00000009ff062299 */ /* 0x000fe40008011610 */
[----:B------:R-:W-:Y:S02]  /*1720*/  UIMAD UR7, UR7, UR19, URZ ;  /* 0x00000013070772a4 */ /* 0x000fe4000f8e02ff */
[----:B------:R-:W-:Y:S02]  /*1730*/  UIMAD UR12, UR6, UR19, URZ ;  /* 0x00000013060c72a4 */ /* 0x000fe4000f8e02ff */
[----:B------:R-:W-:-:S02]  /*1740*/  UISETP.GE.AND UP0, UPT, UR4, UR7, UPT ;  /* 0x000000070400728c */ /* 0x000fc4000bf06270 */
[----:B------:R-:W-:Y:S02]  /*1750*/  UIMAD.WIDE.U32 UR10, UR4, UR8, URZ ;  /* 0x00000008040a72a5 */ /* 0x000fe4000f8e00ff */
[----:B------:R-:W-:Y:S02]  /*1760*/  UISETP.GE.OR UP0, UPT, UR5, UR12, UP0 ;  /* 0x0000000c0500728c */ /* 0x000fe40008706670 */
[----:B------:R-:W-:Y:S02]  /*1770*/  UIMAD.WIDE.U32 UR12, UR5, UR8, URZ ;  /* 0x00000008050c72a5 */ /* 0x000fe4000f8e00ff */
[----:B------:R-:W-:Y:S01]  /*1780*/  UIADD3 UR10, UPT, UPT, -UR4, URZ, URZ ;  /* 0x000000ff040a7290 */ /* 0x000fe2000fffe1ff */
[----:B------:R-:W-:Y:S01]  /*1790*/  UMOV UR8, UR11 ;  /* 0x0000000b00087c82 */ /* 0x000fe20008000000 */
[----:B------:R-:W-:Y:S02]  /*17a0*/  UIADD3 UR11, UPT, UPT, -UR5, URZ, URZ ;  /* 0x000000ff050b7290 */ /* 0x000fe4000fffe1ff */
[----:B------:R-:W-:-:S03]  /*17b0*/  USHF.R.U32.HI UR8, URZ, UR9, UR8 ;  /* 0x00000009ff087299 */ /* 0x000fc60008011608 */
[----:B------:R-:W-:Y:S01]  /*17c0*/  @!UP0 UMOV UR7, UR13 ;  /* 0x0000000d00078c82 */ /* 0x000fe20008000000 */
[----:B------:R-:W-:Y:S02]  /*17d0*/  UIMAD UR30, UR14, UR10, UR30 ;  /* 0x0000000a0e1e72a4 */ /* 0x000fe4000f8e021e */
[----:B------:R-:W-:Y:S02]  /*17e0*/  USEL UR8, UR4, UR8, !UP2 ;  /* 0x0000000804087287 */ /* 0x000fe4000d000000 */
[----:B------:R-:W-:Y:S02]  /*17f0*/  @!UP0 USHF.R.U32.HI UR7, URZ, UR9, UR7 ;  /* 0x00000009ff078299 */ /* 0x000fe40008011607 */
[----:B------:R-:W-:Y:S02]  /*1800*/  UIADD3 UR9, UPT, UPT, -UR8, URZ, URZ ;  /* 0x000000ff08097290 */ /* 0x000fe4000fffe1ff */
[----:B------:R-:W-:Y:S02]  /*1810*/  @!UP0 USEL UR7, UR5, UR7, !UP2 ;  /* 0x0000000705078287 */ /* 0x000fe4000d000000 */
[----:B------:R-:W-:-:S02]  /*1820*/  UIMAD UR9, UR19, UR9, UR4 ;  /* 0x00000009130972a4 */ /* 0x000fc4000f8e0204 */
[----:B------:R-:W-:Y:S02]  /*1830*/  @!UP0 UIADD3 UR8, UPT, UPT, UR8, -UR7, URZ ;  /* 0x8000000708088290 */ /* 0x000fe4000fffe0ff */
[----:B------:R-:W-:Y:S02]  /*1840*/  @!UP0 UIMAD UR6, UR9, UR6, UR7 ;  /* 0x00000006090682a4 */ /* 0x000fe4000f8e0207 */
[----:B------:R-:W-:Y:S02]  /*1850*/  @!UP0 UIMAD UR4, UR8, UR19, UR5 ;  /* 0x00000013080482a4 */ /* 0x000fe4000f8e0205 */
[----:B------:R-:W-:Y:S02]  /*1860*/  UIMAD UR31, UR20, UR11, UR31 ;  /* 0x0000000b141f72a4 */ /* 0x000fe4000f8e021f */
[----:B------:R-:W-:Y:S01]  /*1870*/  UIMAD UR30, UR4, UR14, UR30 ;  /* 0x0000000e041e72a4 */ /* 0x000fe2000f8e021e */
[----:B------:R-:W-:Y:S02]  /*1880*/  @!UP0 UMOV UR5, UR6 ;  /* 0x0000000600058c82 */ /* 0x000fe40008000000 */
[----:B------:R-:W-:-:S12]  /*1890*/  UIMAD UR31, UR5, UR20, UR31 ;  /* 0x00000014051f72a4 */ /* 0x000fd8000f8e021f */
.L_x_19:
[----:B------:R-:W-:Y:S02]  /*18a0*/  UISETP.NE.AND UP2, UPT, UR23, 0x1, UPT ;  /* 0x000000011700788c */ /* 0x000fe4000bf45270 */
[----:B------:R-:W-:Y:S02]  /*18b0*/  ULOP3.LUT UR21, UR21, 0xffff, URZ, 0xc0, !UPT ;  /* 0x0000ffff15157892 */ /* 0x000fe4000f8ec0ff */
[----:B------:R-:W-:Y:S02]  /*18c0*/  UISETP.NE.AND UP0, UPT, UR18, 0x2, UPT ;  /* 0x000000021200788c */ /* 0x000fe4000bf05270 */
[----:B------:R-:W-:Y:S02]  /*18d0*/  ULOP3.LUT UR24, UR24, 0x400, URZ, 0xc0, !UPT ;  /* 0x0000040018187892 */ /* 0x000fe4000f8ec0ff */
[----:B------:R-:W-:Y:S02]  /*18e0*/  ULOP3.LUT UR46, UR46, 0x40, URZ, 0xc0, !UPT ;  /* 0x000000402e2e7892 */ /* 0x000fe4000f8ec0ff */
[----:B------:R-:W-:Y:S01]  /*18f0*/  USHF.L.U32 UR21, UR25, UR21, URZ ;  /* 0x0000001519157299 */ /* 0x000fe200080006ff */
[----:B------:R-:W-:Y:S11]  /*1900*/  BRA.U UP2, `(.L_x_20) ;  /* 0x0000000102407547 */ /* 0x000ff6000b800000 */
[----:B------:R-:W2:Y:S01]  /*1910*/  LDCU.128 UR8, c[0x0][0xb10] ;  /* 0x00016200ff0877ac */ /* 0x000ea20008000c00 */
[----:B------:R-:W3:Y:S01]  /*1920*/  LDCU UR12, c[0x0][0xb0c] ;  /* 0x00016180ff0c77ac */ /* 0x000ee20008000800 */
[----:B------:R-:W4:Y:S01]  /*1930*/  LDCU UR13, c[0x0][0xb20] ;  /* 0x00016400ff0d77ac */ /* 0x000f220008000800 */
[----:B--2---:R-:W-:Y:S02]  /*1940*/  UIMAD.WIDE.U32 UR4, UR31, UR8, URZ ;  /* 0x000000081f0472a5 */ /* 0x004fe4000f8e00ff */
[----:B------:R-:W-:Y:S02]  /*1950*/  UIMAD.WIDE.U32 UR6, UR30, UR11, URZ ;  /* 0x0000000b1e0672a5 */ /* 0x000fe4000f8e00ff */
[----:B---3--:R-:W-:Y:S02]  /*1960*/  UISETP.NE.AND UP2, UPT, UR12, 0x1, UPT ;  /* 0x000000010c00788c */ /* 0x008fe4000bf45270 */
[----:B------:R-:W-:-:S03]  /*1970*/  USHF.R.U32.HI UR5, URZ, UR9, UR5 ;  /* 0x00000009ff057299 */ /* 0x000fc60008011605 */
[----:B------:R-:W-:Y:S01]  /*1980*/  UMOV UR4, UR7 ;  /* 0x0000000700047c82 */ /* 0x000fe20008000000 */
[----:B------:R-:W-:Y:S02]  /*1990*/  USEL UR5, UR31, UR5, !UP2 ;  /* 0x000000051f057287 */ /* 0x000fe4000d000000 */
[----:B------:R-:W-:Y:S02]  /*19a0*/  UISETP.NE.AND UP2, UPT, UR10, 0x1, UPT ;  /* 0x000000010a00788c */ /* 0x000fe4000bf45270 */
[----:B----4-:R-:W-:-:S04]  /*19b0*/  USHF.R.U32.HI UR4, URZ, UR13, UR4 ;  /* 0x0000000dff047299 */ /* 0x010fc80008011604 */
[----:B------:R-:W-:-:S04]  /*19c0*/  USEL UR4, UR30, UR4, !UP2 ;  /* 0x000000041e047287 */ /* 0x000fc8000d000000 */
[----:B------:R-:W-:Y:S02]  /*19d0*/  UIADD3 UR6, UPT, UPT, UR5, -UR4, URZ ;  /* 0x8000000405067290 */ /* 0x000fe4000fffe0ff */
[----:B------:R-:W-:Y:S02]  /*19e0*/  UIADD3 UR4, UPT, UPT, -UR5, UR4, URZ ;  /* 0x0000000405047290 */ /* 0x000fe4000fffe1ff */
[----:B------:R-:W-:Y:S02]  /*19f0*/  UIMAD UR30, UR6, UR10, UR30 ;  /* 0x0000000a061e72a4 */ /* 0x000fe4000f8e021e */
[----:B------:R-:W-:-:S12]  /*1a00*/  UIMAD UR31, UR4, UR12, UR31 ;  /* 0x0000000c041f72a4 */ /* 0x000fd8000f8e021f */
.L_x_20:
[----:B------:R-:W-:Y:S05]  /*1a10*/  BRA.U !UP6, `(.L_x_21) ;  /* 0x000000010e0c7547 */ /* 0x000fea000b800000 */
[----:B------:R-:W-:Y:S01]  /*1a20*/  UCGABAR_WAIT ;  /* 0x0000000000007dc7 */ /* 0x000fe20008000000 */
[----:B------:R-:W-:Y:S01]  /*1a30*/  CCTL.IVALL ;  /* 0x00000000ff00798f */ /* 0x000fe20002000000 */
[----:B------:R-:W-:Y:S05]  /*1a40*/  BRA `(.L_x_22) ;  /* 0x0000000000047947 */ /* 0x000fea0003800000 */
.L_x_21:
[----:B------:R-:W-:Y:S06]  /*1a50*/  BAR.SYNC.DEFER_BLOCKING 0x0 ;  /* 0x0000000000007b1d */ /* 0x000fec0000010000 */
.L_x_22:
[----:B------:R-:W-:Y:S05]  /*1a60*/  BRA.U UP0, `(.L_x_23) ;  /* 0x0000001d00f87547 */ /* 0x000fea000b800000 */
[----:B------:R-:W2:Y:S01]  /*1a70*/  LDCU UR6, c[0x0][0x38c] ;  /* 0x00007180ff0677ac */ /* 0x000ea20008000800 */
[----:B------:R-:W-:Y:S01]  /*1a80*/  PLOP3.LUT P1, PT, PT, PT, UP4, 0x80, 0x8 ;  /* 0x000000000008781c */ /* 0x000fe20003f2f048 */
[----:B------:R-:W-:Y:S01]  /*1a90*/  IMAD.MOV.U32 R12, RZ, RZ, 0x1 ;  /* 0x00000001ff0c7424 */ /* 0x000fe200078e00ff */
[----:B------:R-:W-:Y:S02]  /*1aa0*/  ISETP.NE.AND P2, PT, R0, RZ, P3 ;  /* 0x000000ff0000720c */ /* 0x000fe40001f45270 */
[----:B------:R-:W-:Y:S02]  /*1ab0*/  CS2R R10, SRZ ;  /* 0x00000000000a7805 */ /* 0x000fe4000001ff00 */
[----:B------:R-:W-:Y:S01]  /*1ac0*/  PLOP3.LUT P1, PT, P1, PT, PT, 0x8, 0x80 ;  /* 0x000000000080781c */ /* 0x000fe20000f2e170 */
[----:B------:R-:W-:Y:S01]  /*1ad0*/  IMAD.MOV.U32 R9, RZ, RZ, RZ ;  /* 0x000000ffff097224 */ /* 0x000fe200078e00ff */
[----:B------:R-:W3:Y:S01]  /*1ae0*/  LDCU UR39, c[0x0][0x370] ;  /* 0x00006e00ff2777ac */ /* 0x000ee20008000800 */
[----:B------:R-:W-:Y:S01]  /*1af0*/  IMAD.MOV.U32 R8, RZ, RZ, 0x1 ;  /* 0x00000001ff087424 */ /* 0x000fe200078e00ff */
[----:B------:R-:W4:Y:S01]  /*1b00*/  LDCU.64 UR26, c[0x0][0x348] ;  /* 0x00006900ff1a77ac */ /* 0x000f220008000a00 */
[----:B------:R-:W-:Y:S01]  /*1b10*/  ULEA.HI UR43, UR24, UR46, URZ, 0x1b ;  /* 0x0000002e182b7291 */ /* 0x000fe2000f8fd8ff */
[----:B------:R-:W1:Y:S01]  /*1b20*/  LDCU UR38, c[0x0][0x374] ;  /* 0x00006e80ff2677ac */ /* 0x000e620008000800 */
[----:B--2---:R-:W-:-:S02]  /*1b30*/  UIADD3 UR5, UPT, UPT, UR6, 0x1f, URZ ;  /* 0x0000001f06057890 */ /* 0x004fc4000fffe0ff */
[----:B------:R-:W-:Y:S02]  /*1b40*/  UIADD3 UR48, UPT, UPT, UR6, 0x3e, URZ ;  /* 0x0000003e06307890 */ /* 0x000fe4000fffe0ff */
[----:B------:R-:W-:-:S04]  /*1b50*/  USHF.R.S32.HI UR4, URZ, 0x1f, UR5 ;  /* 0x0000001fff047899 */ /* 0x000fc80008011405 */
[----:B------:R-:W-:Y:S02]  /*1b60*/  ULEA.HI UR4, UR4, UR5, URZ, 0x5 ;  /* 0x0000000504047291 */ /* 0x000fe4000f8f28ff */
[----:B------:R-:W-:Y:S02]  /*1b70*/  UIADD3 UR5, UPT, UPT, UR6, -0x1, URZ ;  /* 0xffffffff06057890 */ /* 0x000fe4000fffe0ff */
[----:B------:R-:W-:Y:S02]  /*1b80*/  USHF.R.S32.HI UR41, URZ, 0x5, UR4 ;  /* 0x00000005ff297899 */ /* 0x000fe40008011404 */
[----:B------:R-:W-:Y:S02]  /*1b90*/  UISETP.GE.U32.AND UP1, UPT, UR5, -0x3f, UPT ;  /* 0xffffffc10500788c */ /* 0x000fe4000bf26070 */
[----:B------:R-:W-:Y:S01]  /*1ba0*/  UISETP.LT.U32.AND UP0, UPT, UR41, 0x1a, UPT ;  /* 0x0000001a2900788c */ /* 0x000fe2000bf01070 */
[----:B------:R-:W-:-:S03]  /*1bb0*/  UMOV UR5, URZ ;  /* 0x000000ff00057c82 */ /* 0x000fc60008000000 */
[----:B------:R-:W-:Y:S02]  /*1bc0*/  USEL UR40, UR41, 0x1a, UP0 ;  /* 0x0000001a29287887 */ /* 0x000fe40008000000 */
[----:B------:R-:W-:Y:S02]  /*1bd0*/  UISETP.NE.AND UP0, UPT, UR18, URZ, UPT ;  /* 0x000000ff1200728c */ /* 0x000fe4000bf05270 */
[----:B------:R-:W-:Y:S02]  /*1be0*/  UIADD3 UR4, UPT, UPT, UR40, -0x1, URZ ;  /* 0xffffffff28047890 */ /* 0x000fe4000fffe0ff */
[----:B------:R-:W-:Y:S02]  /*1bf0*/  @UP1 UIADD3 UR4, UPT, UPT, UR40, URZ, URZ ;  /* 0x000000ff28041290 */ /* 0x000fe4000fffe0ff */
[----:B------:R-:W-:Y:S02]  /*1c00*/  USEL UR25, UR55, 0x2, UP0 ;  /* 0x0000000237197887 */ /* 0x000fe40008000000 */
[----:B------:R-:W-:-:S02]  /*1c10*/  UIADD3 UR44, UPT, UPT, UR41, -UR40, URZ ;  /* 0x80000028292c7290 */ /* 0x000fc4000fffe0ff */
[----:B------:R-:W-:Y:S02]  /*1c20*/  UIADD3 UR28, UPT, UPT, UR4, 0x1, URZ ;  /* 0x00000001041c7890 */ /* 0x000fe4000fffe0ff */
[----:B-1-34-:R-:W-:-:S12]  /*1c30*/  UIADD3 UR42, UPT, UPT, -UR4, URZ, URZ ;  /* 0x000000ff042a7290 */ /* 0x01afd8000fffe1ff */
.L_x_43:
[----:B------:R-:W-:Y:S01]  /*1c40*/  UISETP.NE.AND UP0, UPT, UR47, URZ, UPT ;  /* 0x000000ff2f00728c */ /* 0x000fe2000bf05270 */
[----:B------:R-:W1:Y:S08]  /*1c50*/  S2UR UR47, SR_CgaCtaId ;  /* 0x00000000002f79c3 */ /* 0x000e700000008800 */
[----:B------:R-:W-:Y:S05]  /*1c60*/  BRA.U UP0, `(.L_x_24) ;  /* 0x0000000100347547 */ /* 0x000fea000b800000 */
[----:B------:R-:W2:Y:S01]  /*1c70*/  S2R R0, SR_CgaCtaId ;  /* 0x0000000000007919 */ /* 0x000ea20000008800 */
[----:B------:R-:W-:-:S04]  /*1c80*/  MOV R2, 0x400 ;  /* 0x0000040000027802 */ /* 0x000fc80000000f00 */
[----:B--2---:R-:W-:Y:S02]  /*1c90*/  LEA R0, R0, R2, 0x18 ;  /* 0x0000000200007211 */ /* 0x004fe400078ec0ff */
[----:B------:R-:W-:-:S03]  /*1ca0*/  SHF.L.U32 R2, R8, 0x1f, RZ ;  /* 0x0000001f08027819 */ /* 0x000fc600000006ff */
[----:B------:R-:W-:-:S04]  /*1cb0*/  IMAD R0, R9, 0x8, R0 ;  /* 0x0000000809007824 */ /* 0x000fc800078e0200 */
[----:B------:R-:W2:Y:S02]  /*1cc0*/  SYNCS.PHASECHK.TRANS64.TRYWAIT P0, [R0+URZ+0x260], R2 ;  /* 0x00026002000075a7 */ /* 0x000ea400080011ff */
[----:B--2---:R-:W-:Y:S05]  /*1cd0*/  @!P0 BRA `(.L_x_25) ;  /* 0x0000008000048947 */ /* 0x004fea0003800000 */
.L_x_172:
[----:B------:R-:W-:Y:S01]  /*1ce0*/  VIADD R9, R9, 0x1 ;  /* 0x0000000109097836 */ /* 0x000fe20000000000 */
[----:B------:R2:W-:Y:S04]  /*1cf0*/  SYNCS.ARRIVE.TRANS64.A1T0 RZ, [R0+URZ+0x250], RZ ;  /* 0x000250ff00ff79a7 */ /* 0x0005e800081000ff */
[----:B------:R-:W-:-:S04]  /*1d00*/  ISETP.NE.AND P0, PT, R9, 0x2, PT ;  /* 0x000000020900780c */ /* 0x000fc80003f05270 */
[----:B------:R-:W-:Y:S02]  /*1d10*/  SEL R9, R9, RZ, P0 ;  /* 0x000000ff09097207 */ /* 0x000fe40000000000 */
[----:B--2---:R-:W-:-:S04]  /*1d20*/  SEL R0, RZ, 0x1, P0 ;  /* 0x00000001ff007807 */ /* 0x004fc80000000000 */
[----:B------:R-:W-:-:S07]  /*1d30*/  LOP3.LUT R8, R8, R0, RZ, 0x3c, !PT ;  /* 0x0000000008087212 */ /* 0x000fce00078e3cff */
.L_x_24:
[----:B------:R-:W-:Y:S01]  /*1d40*/  UMOV UR6, 0x400 ;  /* 0x0000040000067882 */ /* 0x000fe20000000000 */
[----:B------:R-:W-:Y:S01]  /*1d50*/  UISETP.GE.U32.AND UP0, UPT, UR48, 0x3f, UPT ;  /* 0x0000003f3000788c */ /* 0x000fe2000bf06070 */
[----:B------:R-:W-:Y:S01]  /*1d60*/  SHF.L.U32 R0, R12, 0x1f, RZ ;  /* 0x0000001f0c007819 */ /* 0x000fe200000006ff */
[----:B-1----:R-:W-:Y:S02]  /*1d70*/  ULEA UR6, UR47, UR6, 0x18 ;  /* 0x000000062f067291 */ /* 0x002fe4000f8ec0ff */
[----:B------:R-:W-:Y:S02]  /*1d80*/  ULEA UR11, UR30, UR43, 0x7 ;  /* 0x0000002b1e0b7291 */ /* 0x000fe4000f8e38ff */
[----:B------:R-:W-:Y:S01]  /*1d90*/  ULEA UR4, UR5, UR6, 0x3 ;  /* 0x0000000605047291 */ /* 0x000fe2000f8e18ff */
[----:B------:R-:W-:-:S08]  /*1da0*/  UMOV UR7, URZ ;  /* 0x000000ff00077c82 */ /* 0x000fd00008000000 */
[----:B------:R1:W2:Y:S01]  /*1db0*/  SYNCS.PHASECHK.TRANS64.TRYWAIT P0, [UR4+0xd0], R0 ;  /* 0x0000d000ff0075a7 */ /* 0x0002a20008001104 */
[----:B------:R-:W-:-:S04]  /*1dc0*/  ULEA.HI UR4, UR31, UR31, URZ, 0x1 ;  /* 0x0000001f1f047291 */ /* 0x000fc8000f8f08ff */
[----:B------:R-:W-:-:S04]  /*1dd0*/  USHF.L.U32 UR4, UR4, 0x6, URZ ;  /* 0x0000000604047899 */ /* 0x000fc800080006ff */
[----:B------:R-:W-:Y:S01]  /*1de0*/  ULOP3.LUT UR35, UR46, 0xffffff80, UR4, 0xf8, !UPT ;  /* 0xffffff802e237892 */ /* 0x000fe2000f8ef804 */
[----:B------:R-:W-:Y:S11]  /*1df0*/  BRA.U !UP0, `(.L_x_26) ;  /* 0x0000000108c87547 */ /* 0x000ff6000b800000 */
[----:B------:R-:W-:Y:S01]  /*1e00*/  UMOV UR13, UR42 ;  /* 0x0000002a000d7c82 */ /* 0x000fe20008000000 */
[----:B------:R-:W-:Y:S01]  /*1e10*/  UMOV UR4, UR5 ;  /* 0x0000000500047c82 */ /* 0x000fe20008000000 */
[----:B------:R-:W-:-:S05]  /*1e20*/  UMOV UR34, URZ ;  /* 0x000000ff00227c82 */ /* 0x000fca0008000000 */
.L_x_32:
[----:B------:R-:W-:Y:S01]  /*1e30*/  ULEA UR33, UR4, UR6, 0x3 ;  /* 0x0000000604217291 */ /* 0x000fe2000f8e18ff */
[----:B------:R-:W-:Y:S01]  /*1e40*/  @P3 MOV R2, 0x4000 ;  /* 0x0000400000023802 */ /* 0x000fe20000000f00 */
[----:B--234-:R-:W-:Y:S10]  /*1e50*/  @P0 BRA `(.L_x_27) ;  /* 0x00000000000c0947 */ /* 0x01cff40003800000 */
[----:B------:R-:W-:-:S04]  /*1e60*/  SHF.L.U32 R3, R12, 0x1f, RZ ;  /* 0x0000001f0c037819 */ /* 0x000fc800000006ff */
[----:B------:R-:W2:Y:S02]  /*1e70*/  SYNCS.PHASECHK.TRANS64.TRYWAIT P0, [UR33+0xd0], R3 ;  /* 0x0000d003ff0075a7 */ /* 0x000ea40008001121 */
[----:B--2---:R-:W-:Y:S05]  /*1e80*/  @!P0 BRA `(.L_x_28) ;  /* 0x0000007c00ac8947 */ /* 0x004fea0003800000 */
.L_x_27:
[----:B------:R2:W-:Y:S01]  /*1e90*/  @P3 SYNCS.ARRIVE.TRANS64 RZ, [UR33], R2 ;  /* 0x00000002ffff39a7 */ /* 0x0005e20008000021 */
[----:B------:R-:W-:Y:S02]  /*1ea0*/  ULOP3.LUT UR5, UR25, 0x2, URZ, 0xfc, !UPT ;  /* 0x0000000219057892 */ /* 0x000fe4000f8efcff */
[----:B------:R-:W-:Y:S02]  /*1eb0*/  UIADD3 UR13, UPT, UPT, UR13, 0x1, URZ ;  /* 0x000000010d0d7890 */ /* 0x000fe4000fffe0ff */
[----:B------:R-:W-:Y:S02]  /*1ec0*/  UISETP.NE.AND UP0, UPT, UR5, 0x2, UPT ;  /* 0x000000020500788c */ /* 0x000fe4000bf05270 */
[----:B------:R-:W-:-:S07]  /*1ed0*/  UISETP.NE.AND UP2, UPT, UR13, 0x1, UPT ;  /* 0x000000010d00788c */ /* 0x000fce000bf45270 */
[----:B------:R-:W-:Y:S05]  /*1ee0*/  BRA.U UP0, `(.L_x_29) ;  /* 0x0000000100047547 */ /* 0x000fea000b800000 */
[----:B------:R-:W-:Y:S05]  /*1ef0*/  BPT.TRAP 0x1 ;  /* 0x000000040000795c */ /* 0x000fea0000300000 */
.L_x_29:
[----:B------:R-:W-:Y:S04]  /*1f00*/  BSSY.RECONVERGENT B0, `(.L_x_30) ;  /* 0x0000003000007945 */ /* 0x000fe80003800200 */
[----:B------:R-:W-:Y:S05]  /*1f10*/  @!P2 BRA `(.L_x_31) ;  /* 0x000000000004a947 */ /* 0x000fea0003800000 */
[----:B------:R-:W-:Y:S05]  /*1f20*/  BPT.TRAP 0x1 ;  /* 0x000000040000795c */ /* 0x000fea0000300000 */
.L_x_31:
[----:B------:R-:W-:Y:S05]  /*1f30*/  BSYNC.RECONVERGENT B0 ;  /* 0x0000000000007941 */ /* 0x000fea0003800200 */
.L_x_30:
[----:B------:R-:W-:Y:S02]  /*1f40*/  UIADD3 UR5, UPT, UPT, UR4, 0x1, URZ ;  /* 0x0000000104057890 */ /* 0x000fe4000fffe0ff */
[----:B------:R-:W-:Y:S02]  /*1f50*/  ULEA UR32, UR4, UR6, 0xc ;  /* 0x0000000604207291 */ /* 0x000fe4000f8e60ff */
[----:B------:R-:W-:Y:S02]  /*1f60*/  UISETP.NE.AND UP0, UPT, UR5, 0x1a, UPT ;  /* 0x0000001a0500788c */ /* 0x000fe4000bf05270 */
[----:B------:R-:W-:Y:S02]  /*1f70*/  ULEA UR4, UR4, UR24, 0xb ;  /* 0x0000001804047291 */ /* 0x000fe4000f8e58ff */
[----:B------:R-:W-:Y:S02]  /*1f80*/  USEL UR8, URZ, 0x1, UP0 ;  /* 0x00000001ff087887 */ /* 0x000fe40008000000 */
[----:B------:R-:W-:-:S02]  /*1f90*/  USEL UR5, UR5, URZ, UP0 ;  /* 0x000000ff05057287 */ /* 0x000fc40008000000 */
[----:B------:R-:W-:Y:S02]  /*1fa0*/  UIADD3 UR16, UP1, UPT, UR26, 0x80, URZ ;  /* 0x000000801a107890 */ /* 0x000fe4000ff3e0ff */
[----:B------:R-:W-:Y:S01]  /*1fb0*/  ULEA UR4, UR4, UR6, 0x1 ;  /* 0x0000000604047291 */ /* 0x000fe2000f8e08ff */
[----:B------:R-:W-:Y:S01]  /*1fc0*/  LOP3.LUT R12, R12, UR8, RZ, 0x3c, !PT ;  /* 0x000000080c0c7c12 */ /* 0x000fe2000f8e3cff */
[----:B------:R-:W-:Y:S02]  /*1fd0*/  UIADD3 UR14, UP0, UPT, UR26, 0x180, URZ ;  /* 0x000001801a0e7890 */ /* 0x000fe4000ff1e0ff */
[----:B------:R-:W-:Y:S01]  /*1fe0*/  ULEA UR7, UR5, UR6, 0x3 ;  /* 0x0000000605077291 */ /* 0x000fe2000f8e18ff */
[----:B-1----:R-:W-:Y:S01]  /*1ff0*/  SHF.L.U32 R0, R12, 0x1f, RZ ;  /* 0x0000001f0c007819 */ /* 0x002fe200000006ff */
[----:B------:R-:W-:Y:S02]  /*2000*/  ULOP3.LUT UR33, UR33, 0xfefffff8, URZ, 0xc0, !UPT ;  /* 0xfefffff821217892 */ /* 0x000fe4000f8ec0ff */
[----:B------:R-:W-:-:S02]  /*2010*/  UIADD3.X UR17, UPT, UPT, URZ, UR27, URZ, UP1, !UPT ;  /* 0x0000001bff117290 */ /* 0x000fc40008ffe4ff */
[----:B------:R-:W-:Y:S02]  /*2020*/  UIADD3 UR32, UPT, UPT, UR32, 0x4400, URZ ;  /* 0x0000440020207890 */ /* 0x000fe4000fffe0ff */
[----:B------:R-:W-:Y:S01]  /*2030*/  UIADD3 UR8, UPT, UPT, UR4, 0x1e400, URZ ;  /* 0x0001e40004087890 */ /* 0x000fe2000fffe0ff */
[----:B------:R3:W4:Y:S01]  /*2040*/  SYNCS.PHASECHK.TRANS64.TRYWAIT P0, [UR7+0xd0], R0 ;  /* 0x0000d000ff0075a7 */ /* 0x0007220008001107 */
[----:B------:R-:W-:Y:S02]  /*2050*/  UIADD3.X UR15, UPT, UPT, URZ, UR27, URZ, UP0, !UPT ;  /* 0x0000001bff0f7290 */ /* 0x000fe400087fe4ff */
[----:B------:R-:W-:Y:S01]  /*2060*/  UPRMT UR4, URZ, 0x5410, UR21 ;  /* 0x00005410ff047896 */ /* 0x000fe20008000015 */
[----:B------:R-:W-:Y:S01]  /*2070*/  UMOV UR18, 0x0 ;  /* 0x0000000000127882 */ /* 0x000fe20000000000 */
[----:B------:R-:W-:Y:S01]  /*2080*/  UMOV UR19, 0x10000000 ;  /* 0x1000000000137882 */ /* 0x000fe20000000000 */
[----:B------:R-:W-:Y:S01]  /*2090*/  UMOV UR10, UR34 ;  /* 0x00000022000a7c82 */ /* 0x000fe20008000000 */
[----:B------:R-:W-:Y:S01]  /*20a0*/  UMOV UR12, UR36 ;  /* 0x00000024000c7c82 */ /* 0x000fe20008000000 */
[----:B------:R-:W-:Y:S01]  /*20b0*/  UMOV UR9, UR33 ;  /* 0x0000002100097c82 */ /* 0x000fe20008000000 */
[----:B------:R1:W-:Y:S01]  /*20c0*/  UTMALDG.3D.2CTA [UR32], [UR16], desc[UR18] ;  /* 0x00001220100075b4 */ /* 0x0003e20008211000 */
[----:B------:R-:W-:-:S02]  /*20d0*/  UMOV UR7, UR28 ;  /* 0x0000001c00077c82 */ /* 0x000fc40008000000 */
[----:B------:R2:W-:Y:S01]  /*20e0*/  UTMALDG.3D.MULTICAST.2CTA [UR8], [UR14], UR4, desc[UR18] ;  /* 0x000012080e0073b4 */ /* 0x0005e20008211804 */
[----:B-1----:R-:W-:Y:S01]  /*20f0*/  UIADD3 UR34, UPT, UPT, UR34, 0x20, URZ ;  /* 0x0000002022227890 */ /* 0x002fe2000fffe0ff */
[----:B--2---:R-:W-:Y:S01]  /*2100*/  UMOV UR4, UR5 ;  /* 0x0000000500047c82 */ /* 0x004fe20008000000 */
[----:B------:R-:W-:Y:S10]  /*2110*/  BRA.U UP2, `(.L_x_32) ;  /* 0xfffffffd02447547 */ /* 0x000ff4000b83ffff */
.L_x_26:
[----:B------:R-:W-:Y:S01]  /*2120*/  ULEA UR4, UR5, UR6, 0x3 ;  /* 0x0000000605047291 */ /* 0x000fe2000f8e18ff */
[----:B-1-3--:R-:W-:Y:S01]  /*2130*/  SHF.L.U32 R0, R12, 0x1f, RZ ;  /* 0x0000001f0c007819 */ /* 0x00afe200000006ff */
[----:B------:R-:W-:Y:S01]  /*2140*/  @!P1 SYNCS.ARRIVE.TRANS64.A1T0 RZ, [UR6+0x1e8], RZ ;  /* 0x0001e8ffffff99a7 */ /* 0x000fe20008100006 */
[----:B------:R-:W-:-:S06]  /*2150*/  UISETP.GT.AND UP0, UPT, UR41, UR40, UPT ;  /* 0x000000282900728c */ /* 0x000fcc000bf04270 */
[----:B--2-4-:R1:W2:Y:S03]  /*2160*/  SYNCS.PHASECHK.TRANS64.TRYWAIT P0, [UR4+0xd0], R0 ;  /* 0x0000d000ff0075a7 */ /* 0x0142a60008001104 */
[----:B------:R-:W-:Y:S05]  /*2170*/  BRA.U !UP0, `(.L_x_33) ;  /* 0x0000000108c87547 */ /* 0x000fea000b800000 */
[----:B------:R-:W-:Y:S01]  /*2180*/  UIADD3 UR13, UPT, UPT, UR44, UR7, URZ ;  /* 0x000000072c0d7290 */ /* 0x000fe2000fffe0ff */
[----:B------:R-:W-:-:S11]  /*2190*/  UMOV UR4, UR5 ;  /* 0x0000000500047c82 */ /* 0x000fd60008000000 */
.L_x_39:
[----:B------:R-:W-:Y:S01]  /*21a0*/  ULEA UR17, UR4, UR6, 0x3 ;  /* 0x0000000604117291 */ /* 0x000fe2000f8e18ff */
[----:B--2---:R-:W-:Y:S01]  /*21b0*/  @P3 MOV R2, 0x4000 ;  /* 0x0000400000023802 */ /* 0x004fe20000000f00 */
[----:B--2-4-:R-:W-:Y:S10]  /*21c0*/  @P0 BRA `(.L_x_34) ;  /* 0x00000000000c0947 */ /* 0x014ff40003800000 */
[----:B------:R-:W-:-:S04]  /*21d0*/  SHF.L.U32 R3, R12, 0x1f, RZ ;  /* 0x0000001f0c037819 */ /* 0x000fc800000006ff */
[----:B------:R-:W2:Y:S02]  /*21e0*/  SYNCS.PHASECHK.TRANS64.TRYWAIT P0, [UR17+0xd0], R3 ;  /* 0x0000d003ff0075a7 */ /* 0x000ea40008001111 */
[----:B--2---:R-:W-:Y:S05]  /*21f0*/  @!P0 BRA `(.L_x_35) ;  /* 0x0000007800e88947 */ /* 0x004fea0003800000 */
.L_x_34:
[----:B------:R2:W-:Y:S01]  /*2200*/  @P3 SYNCS.ARRIVE.TRANS64 RZ, [UR17], R2 ;  /* 0x00000002ffff39a7 */ /* 0x0005e20008000011 */
[----:B------:R-:W-:-:S04]  /*2210*/  ULOP3.LUT UR5, UR25, 0x2, URZ, 0xfc, !UPT ;  /* 0x0000000219057892 */ /* 0x000fc8000f8efcff */
[----:B------:R-:W-:-:S09]  /*2220*/  UISETP.NE.AND UP0, UPT, UR5, 0x2, UPT ;  /* 0x000000020500788c */ /* 0x000fd2000bf05270 */
[----:B------:R-:W-:Y:S05]  /*2230*/  BRA.U UP0, `(.L_x_36) ;  /* 0x0000000100047547 */ /* 0x000fea000b800000 */
[----:B------:R-:W-:Y:S05]  /*2240*/  BPT.TRAP 0x1 ;  /* 0x000000040000795c */ /* 0x000fea0000300000 */
.L_x_36:
[----:B------:R-:W-:Y:S04]  /*2250*/  BSSY.RECONVERGENT B0, `(.L_x_37) ;  /* 0x0000003000007945 */ /* 0x000fe80003800200 */
[----:B------:R-:W-:Y:S05]  /*2260*/  @!P2 BRA `(.L_x_38) ;  /* 0x000000000004a947 */ /* 0x000fea0003800000 */
[----:B------:R-:W-:Y:S05]  /*2270*/  BPT.TRAP 0x1 ;  /* 0x000000040000795c */ /* 0x000fea0000300000 */
.L_x_38:
[----:B------:R-:W-:Y:S05]  /*2280*/  BSYNC.RECONVERGENT B0 ;  /* 0x0000000000007941 */ /* 0x000fea0003800200 */
.L_x_37:
        /* <DEDUP_REMOVED lines=9> */
[----:B------:R-:W-:Y:S02]  /*2320*/  USHF.L.U32 UR18, UR7, 0x5, URZ ;  /* 0x0000000507127899 */ /* 0x000fe400080006ff */
[----:B------:R-:W-:Y:S01]  /*2330*/  UIADD3 UR7, UPT, UPT, UR7, 0x1, URZ ;  /* 0x0000000107077890 */ /* 0x000fe2000fffe0ff */
[----:B-1----:R-:W-:Y:S01]  /*2340*/  SHF.L.U32 R0, R12, 0x1f, RZ ;  /* 0x0000001f0c007819 */ /* 0x002fe200000006ff */
[----:B------:R-:W-:Y:S02]  /*2350*/  UIADD3 UR22, UP1, UPT, UR26, 0x80, URZ ;  /* 0x000000801a167890 */ /* 0x000fe4000ff3e0ff */
[----:B------:R-:W-:Y:S01]  /*2360*/  ULEA UR4, UR4, UR6, 0x1 ;  /* 0x0000000604047291 */ /* 0x000fe2000f8e08ff */
[----:B------:R3:W4:Y:S01]  /*2370*/  SYNCS.PHASECHK.TRANS64.TRYWAIT P0, [UR8+0xd0], R0 ;  /* 0x0000d000ff0075a7 */ /* 0x0007220008001108 */
[----:B------:R-:W-:-:S02]  /*2380*/  UIADD3.X UR15, UPT, UPT, URZ, UR27, URZ, UP0, !UPT ;  /* 0x0000001bff0f7290 */ /* 0x000fc400087fe4ff */
[----:B------:R-:W-:Y:S02]  /*2390*/  UISETP.NE.AND UP0, UPT, UR7, UR13, UPT ;  /* 0x0000000d0700728c */ /* 0x000fe4000bf05270 */
[----:B------:R-:W-:Y:S02]  /*23a0*/  ULOP3.LUT UR17, UR17, 0xfefffff8, URZ, 0xc0, !UPT ;  /* 0xfefffff811117892 */ /* 0x000fe4000f8ec0ff */
[----:B------:R-:W-:Y:S02]  /*23b0*/  UIADD3 UR16, UPT, UPT, UR16, 0x4400, URZ ;  /* 0x0000440010107890 */ /* 0x000fe4000fffe0ff */
[----:B------:R-:W-:Y:S02]  /*23c0*/  UIADD3.X UR23, UPT, UPT, URZ, UR27, URZ, UP1, !UPT ;  /* 0x0000001bff177290 */ /* 0x000fe40008ffe4ff */
[----:B------:R-:W-:Y:S02]  /*23d0*/  UIADD3 UR8, UPT, UPT, UR4, 0x1e400, URZ ;  /* 0x0001e40004087890 */ /* 0x000fe4000fffe0ff */
[----:B------:R-:W-:Y:S01]  /*23e0*/  UPRMT UR4, URZ, 0x5410, UR21 ;  /* 0x00005410ff047896 */ /* 0x000fe20008000015 */
[----:B------:R-:W-:Y:S01]  /*23f0*/  UMOV UR30, 0x0 ;  /* 0x00000000001e7882 */ /* 0x000fe20000000000 */
[----:B------:R-:W-:Y:S01]  /*2400*/  UMOV UR31, 0x10000000 ;  /* 0x10000000001f7882 */ /* 0x000fe20000000000 */
[----:B------:R-:W-:Y:S01]  /*2410*/  UMOV UR19, UR35 ;  /* 0x0000002300137c82 */ /* 0x000fe20008000000 */
[----:B------:R-:W-:Y:S01]  /*2420*/  UMOV UR20, UR36 ;  /* 0x0000002400147c82 */ /* 0x000fe20008000000 */
[----:B------:R-:W-:Y:S01]  /*2430*/  UMOV UR12, UR36 ;  /* 0x00000024000c7c82 */ /* 0x000fe20008000000 */
[----:B------:R-:W-:Y:S01]  /*2440*/  UMOV UR9, UR17 ;  /* 0x0000001100097c82 */ /* 0x000fe20008000000 */
[----:B------:R-:W-:Y:S01]  /*2450*/  UMOV UR10, UR18 ;  /* 0x00000012000a7c82 */ /* 0x000fe20008000000 */
[----:B------:R-:W-:Y:S01]  /*2460*/  UTMALDG.3D.2CTA [UR16], [UR22], desc[UR30] ;  /* 0x00001e10160075b4 */ /* 0x000fe20008211000 */
[----:B------:R1:W-:Y:S02]  /*2470*/  UTMALDG.3D.MULTICAST.2CTA [UR8], [UR14], UR4, desc[UR30] ;  /* 0x00001e080e0073b4 */ /* 0x0003e40008211804 */
[----:B-1----:R-:W-:Y:S01]  /*2480*/  UMOV UR4, UR5 ;  /* 0x0000000500047c82 */ /* 0x002fe20008000000 */
[----:B---3--:R-:W-:Y:S05]  /*2490*/  BRA.U UP0, `(.L_x_39) ;  /* 0xfffffffd00407547 */ /* 0x008fea000b83ffff */
.L_x_33:
[C---:B------:R-:W-:Y:S01]  /*24a0*/  LEA R3, R11.reuse, UR6, 0x3 ;  /* 0x000000060b037c11 */ /* 0x040fe2000f8e18ff */
[----:B------:R-:W-:Y:S01]  /*24b0*/  NOP ;  /* 0x0000000000007918 */ /* 0x000fe20000000000 */
[----:B-1----:R-:W-:Y:S02]  /*24c0*/  SHF.L.U32 R0, R10, 0x1f, RZ ;  /* 0x0000001f0a007819 */ /* 0x002fe400000006ff */
[----:B------:R-:W-:Y:S02]  /*24d0*/  LEA R4, R11, UR6, 0x4 ;  /* 0x000000060b047c11 */ /* 0x000fe4000f8e20ff */
[----:B--2-4-:R-:W1:Y:S02]  /*24e0*/  SYNCS.PHASECHK.TRANS64.TRYWAIT P0, [R3+URZ+0x1f0], R0 ;  /* 0x0001f000030075a7 */ /* 0x014e6400080011ff */
[----:B-1----:R-:W-:Y:S05]  /*24f0*/  @!P0 BRA `(.L_x_40) ;  /* 0x0000007800408947 */ /* 0x002fea0003800000 */
.L_x_175:
[----:B------:R-:W2:Y:S01]  /*2500*/  LDS.128 R4, [R4+0x280] ;  /* 0x0002800004047984 */ /* 0x000ea20000000c00 */
[----:B------:R-:W-:Y:S01]  /*2510*/  UISETP.GE.AND UP0, UPT, UR45, 0x1, UPT ;  /* 0x000000012d00788c */ /* 0x000fe2000bf06270 */
[----:B------:R-:W-:Y:S01]  /*2520*/  @!PT LDS RZ, [RZ] ;  /* 0x00000000fffff984 */ /* 0x000fe20000000800 */
[----:B------:R-:W-:Y:S01]  /*2530*/  @!PT LDS RZ, [RZ] ;  /* 0x00000000fffff984 */ /* 0x000fe20000000800 */
[----:B------:R-:W-:Y:S01]  /*2540*/  @!PT LDS RZ, [RZ] ;  /* 0x00000000fffff984 */ /* 0x000fe20000000800 */
[----:B------:R-:W-:Y:S01]  /*2550*/  @!PT LDS RZ, [RZ] ;  /* 0x00000000fffff984 */ /* 0x000fe20000000800 */
[----:B------:R3:W-:Y:S06]  /*2560*/  MEMBAR.ALL.CTA ;  /* 0x0000000000007992 */ /* 0x0007ec0000008000 */
[----:B---3--:R-:W3:Y:S01]  /*2570*/  FENCE.VIEW.ASYNC.S ;  /* 0x00000000000073c6 */ /* 0x008ee20000000000 */
[----:B--2---:R-:W-:-:S13]  /*2580*/  LOP3.LUT P0, RZ, R6, 0x1, RZ, 0xc0, !PT ;  /* 0x0000000106ff7812 */ /* 0x004fda000780c0ff */
[----:B---3--:R-:W-:Y:S01]  /*2590*/  VOTEU.ANY UP1, P0 ;  /* 0x0000000000ff7886 */ /* 0x008fe20000020100 */
[----:B------:R-:W-:-:S13]  /*25a0*/  PLOP3.LUT P0, PT, PT, PT, UP1, 0x80, 0x8 ;  /* 0x000000000008781c */ /* 0x000fda0003f0f018 */
[----:B-1----:R-:W-:Y:S02]  /*25b0*/  @P0 LOP3.LUT R0, R5, 0xffff, RZ, 0xc0, !PT ;  /* 0x0000ffff05000812 */ /* 0x002fe400078ec0ff */
[----:B------:R-:W-:Y:S02]  /*25c0*/  @P0 MOV R2, R4 ;  /* 0x0000000400020202 */ /* 0x000fe40000000f00 */
[----:B------:R-:W-:Y:S01]  /*25d0*/  @P0 R2UR UR7, R0 ;  /* 0x00000000000702ca */ /* 0x000fe200000e0000 */
[----:B------:R-:W-:Y:S01]  /*25e0*/  VIADD R0, R3, 0x200 ;  /* 0x0000020003007836 */ /* 0x000fe20000000000 */
[----:B------:R-:W-:Y:S02]  /*25f0*/  @P0 SHF.R.U32.HI R4, RZ, 0x10, R5 ;  /* 0x00000010ff040819 */ /* 0x000fe40000011605 */
[----:B------:R-:W-:Y:S02]  /*2600*/  @P0 R2UR UR8, R2 ;  /* 0x00000000020802ca */ /* 0x000fe400000e0000 */
[----:B------:R-:W-:-:S02]  /*2610*/  PRMT R0, RZ, 0x654, R0 ;  /* 0x00000654ff007816 */ /* 0x000fc40000000000 */
[----:B------:R-:W-:Y:S02]  /*2620*/  @P0 R2UR UR4, R4 ;  /* 0x00000000040402ca */ /* 0x000fe400000e0000 */
[----:B------:R1:W-:Y:S03]  /*2630*/  SYNCS.ARRIVE.TRANS64.RED.A1T0 RZ, [R0+URZ], RZ ;  /* 0x000000ff00ff79a7 */ /* 0x0003e600081004ff */
[----:B------:R-:W-:-:S04]  /*2640*/  @UP1 UMOV UR29, UR7 ;  /* 0x00000007001d1c82 */ /* 0x000fc80008000000 */
[----:B------:R-:W-:-:S04]  /*2650*/  @UP1 UMOV UR37, UR8 ;  /* 0x0000000800251c82 */ /* 0x000fc80008000000 */
[----:B------:R-:W-:Y:S01]  /*2660*/  @UP1 UMOV UR36, UR4 ;  /* 0x0000000400241c82 */ /* 0x000fe20008000000 */
[----:B------:R-:W-:Y:S05]  /*2670*/  BRA.U !UP0, `(.L_x_41) ;  /* 0x0000000108d47547 */ /* 0x000fea000b800000 */
[----:B------:R-:W2:Y:S01]  /*2680*/  LDCU.128 UR12, c[0x0][0xb10] ;  /* 0x00016200ff0c77ac */ /* 0x000ea20008000c00 */
[----:B------:R-:W3:Y:S01]  /*2690*/  LDCU UR30, c[0x0][0xb20] ;  /* 0x00016400ff1e77ac */ /* 0x000ee20008000800 */
[----:B------:R-:W4:Y:S01]  /*26a0*/  LDCU UR20, c[0x0][0xb0c] ;  /* 0x00016180ff1477ac */ /* 0x000f220008000800 */
[----:B------:R-:W1:Y:S01]  /*26b0*/  LDCU.64 UR10, c[0x0][0xb28] ;  /* 0x00016500ff0a77ac */ /* 0x000e620008000a00 */
[----:B------:R-:W-:Y:S02]  /*26c0*/  UISETP.NE.AND UP3, UPT, UR45, 0x1, UPT ;  /* 0x000000012d00788c */ /* 0x000fe4000bf65270 */
[----:B--2---:R-:W-:Y:S02]  /*26d0*/  UIMAD.WIDE.U32 UR16, UR38, UR15, URZ ;  /* 0x0000000f261072a5 */ /* 0x004fe4000f8e00ff */
[----:B------:R-:W-:Y:S02]  /*26e0*/  UIMAD.WIDE.U32 UR8, UR39, UR12, URZ ;  /* 0x0000000c270872a5 */ /* 0x000fe4000f8e00ff */
[----:B------:R-:W-:-:S02]  /*26f0*/  UISETP.NE.AND UP0, UPT, UR14, 0x1, UPT ;  /* 0x000000010e00788c */ /* 0x000fc4000bf05270 */
[----:B------:R-:W-:Y:S01]  /*2700*/  UIMAD.WIDE.U32 UR22, UR29, UR15, URZ ;  /* 0x0000000f1d1672a5 */ /* 0x000fe2000f8e00ff */
[----:B------:R-:W-:Y:S02]  /*2710*/  UMOV UR16, UR17 ;  /* 0x0000001100107c82 */ /* 0x000fe40008000000 */
[----:B------:R-:W-:Y:S01]  /*2720*/  UMOV UR8, UR9 ;  /* 0x0000000900087c82 */ /* 0x000fe20008000000 */
[----:B---3--:R-:W-:Y:S02]  /*2730*/  USHF.R.U32.HI UR16, URZ, UR30, UR16 ;  /* 0x0000001eff107299 */ /* 0x008fe40008011610 */
[----:B----4-:R-:W-:Y:S02]  /*2740*/  UISETP.NE.AND UP2, UPT, UR20, 0x1, UPT ;  /* 0x000000011400788c */ /* 0x010fe4000bf45270 */
[----:B------:R-:W-:Y:S02]  /*2750*/  USHF.R.U32.HI UR8, URZ, UR13, UR8 ;  /* 0x0000000dff087299 */ /* 0x000fe40008011608 */
[----:B------:R-:W-:-:S02]  /*2760*/  USEL UR7, UR38, UR16, !UP0 ;  /* 0x0000001026077287 */ /* 0x000fc4000c000000 */
[----:B------:R-:W-:Y:S02]  /*2770*/  USEL UR8, UR39, UR8, !UP2 ;  /* 0x0000000827087287 */ /* 0x000fe4000d000000 */
[----:B-1----:R-:W-:Y:S01]  /*2780*/  UIMAD.WIDE.U32 UR16, UR7, UR10, URZ ;  /* 0x0000000a071072a5 */ /* 0x002fe2000f8e00ff */
[----:B------:R-:W-:Y:S01]  /*2790*/  UMOV UR4, UR23 ;  /* 0x0000001700047c82 */ /* 0x000fe20008000000 */
[----:B------:R-:W-:Y:S02]  /*27a0*/  UIMAD.WIDE.U32 UR18, UR37, UR12, URZ ;  /* 0x0000000c251272a5 */ /* 0x000fe4000f8e00ff */
[----:B------:R-:W-:-:S03]  /*27b0*/  UIMAD.WIDE.U32 UR22, UR8, UR10, URZ ;  /* 0x0000000a081672a5 */ /* 0x000fc6000f8e00ff */
[----:B------:R-:W-:Y:S01]  /*27c0*/  UMOV UR16, UR17 ;  /* 0x0000001100107c82 */ /* 0x000fe20008000000 */
[----:B------:R-:W-:Y:S02]  /*27d0*/  USHF.R.U32.HI UR4, URZ, UR30, UR4 ;  /* 0x0000001eff047299 */ /* 0x000fe40008011604 */
[----:B------:R-:W-:Y:S01]  /*27e0*/  @UP3 USHF.R.U32.HI UR7, URZ, UR11, UR16 ;  /* 0x0000000bff073299 */ /* 0x000fe20008011610 */
[----:B------:R-:W-:Y:S01]  /*27f0*/  UMOV UR18, UR19 ;  /* 0x0000001300127c82 */ /* 0x000fe20008000000 */
[----:B------:R-:W-:Y:S01]  /*2800*/  UMOV UR22, UR23 ;  /* 0x0000001700167c82 */ /* 0x000fe20008000000 */
[----:B------:R-:W-:Y:S02]  /*2810*/  USHF.R.U32.HI UR13, URZ, UR13, UR18 ;  /* 0x0000000dff0d7299 */ /* 0x000fe40008011612 */
[----:B------:R-:W-:Y:S02]  /*2820*/  USEL UR4, UR29, UR4, !UP0 ;  /* 0x000000041d047287 */ /* 0x000fe4000c000000 */
[----:B------:R-:W-:-:S02]  /*2830*/  @UP3 USHF.R.U32.HI UR8, URZ, UR11, UR22 ;  /* 0x0000000bff083299 */ /* 0x000fc40008011616 */
[----:B------:R-:W-:Y:S02]  /*2840*/  UIMAD UR9, UR45, UR7, URZ ;  /* 0x000000072d0972a4 */ /* 0x000fe4000f8e02ff */
[----:B------:R-:W-:Y:S02]  /*2850*/  USEL UR7, UR37, UR13, !UP2 ;  /* 0x0000000d25077287 */ /* 0x000fe4000d000000 */
[----:B------:R-:W-:Y:S02]  /*2860*/  UIMAD UR12, UR45, UR8, URZ ;  /* 0x000000082d0c72a4 */ /* 0x000fe4000f8e02ff */
[----:B------:R-:W-:Y:S02]  /*2870*/  UISETP.GE.AND UP0, UPT, UR4, UR9, UPT ;  /* 0x000000090400728c */ /* 0x000fe4000bf06270 */
[----:B------:R-:W-:Y:S02]  /*2880*/  UIMAD.WIDE.U32 UR16, UR4, UR10, URZ ;  /* 0x0000000a041072a5 */ /* 0x000fe4000f8e00ff */
[----:B------:R-:W-:-:S02]  /*2890*/  UISETP.GE.OR UP0, UPT, UR7, UR12, UP0 ;  /* 0x0000000c0700728c */ /* 0x000fc40008706670 */
        /* <DEDUP_REMOVED lines=19> */
.L_x_41:
[----:B------:R-:W2:Y:S02]  /*29d0*/  LDCU UR4, c[0x0][0xb30] ;  /* 0x00016600ff0477ac */ /* 0x000ea40008000800 */
[----:B--2---:R-:W-:-:S09]  /*29e0*/  UISETP.NE.AND UP0, UPT, UR4, 0x1, UPT ;  /* 0x000000010400788c */ /* 0x004fd2000bf05270 */
[----:B------:R-:W-:Y:S05]  /*29f0*/  BRA.U UP0, `(.L_x_42) ;  /* 0x0000000100447547 */ /* 0x000fea000b800000 */
[----:B------:R-:W2:Y:S01]  /*2a00*/  LDCU.128 UR12, c[0x0][0xb10] ;  /* 0x00016200ff0c77ac */ /* 0x000ea20008000c00 */
[----:B------:R-:W3:Y:S01]  /*2a10*/  LDCU UR16, c[0x0][0xb0c] ;  /* 0x00016180ff1077ac */ /* 0x000ee20008000800 */
[----:B------:R-:W4:Y:S01]  /*2a20*/  LDCU UR17, c[0x0][0xb20] ;  /* 0x00016400ff1177ac */ /* 0x000f220008000800 */
[----:B--2---:R-:W-:Y:S02]  /*2a30*/  UIMAD.WIDE.U32 UR10, UR37, UR12, URZ ;  /* 0x0000000c250a72a5 */ /* 0x004fe4000f8e00ff */
[----:B------:R-:W-:Y:S02]  /*2a40*/  UIMAD.WIDE.U32 UR8, UR29, UR15, URZ ;  /* 0x0000000f1d0872a5 */ /* 0x000fe4000f8e00ff */
[----:B---3--:R-:W-:Y:S02]  /*2a50*/  UISETP.NE.AND UP2, UPT, UR16, 0x1, UPT ;  /* 0x000000011000788c */ /* 0x008fe4000bf45270 */
[----:B------:R-:W-:Y:S01]  /*2a60*/  UISETP.NE.AND UP0, UPT, UR14, 0x1, UPT ;  /* 0x000000010e00788c */ /* 0x000fe2000bf05270 */
[----:B------:R-:W-:-:S02]  /*2a70*/  UMOV UR7, UR11 ;  /* 0x0000000b00077c82 */ /* 0x000fc40008000000 */
[----:B------:R-:W-:Y:S01]  /*2a80*/  UMOV UR4, UR9 ;  /* 0x0000000900047c82 */ /* 0x000fe20008000000 */
[----:B------:R-:W-:Y:S02]  /*2a90*/  USHF.R.U32.HI UR7, URZ, UR13, UR7 ;  /* 0x0000000dff077299 */ /* 0x000fe40008011607 */
[----:B----4-:R-:W-:Y:S02]  /*2aa0*/  USHF.R.U32.HI UR4, URZ, UR17, UR4 ;  /* 0x00000011ff047299 */ /* 0x010fe40008011604 */
[----:B------:R-:W-:Y:S02]  /*2ab0*/  USEL UR7, UR37, UR7, !UP2 ;  /* 0x0000000725077287 */ /* 0x000fe4000d000000 */
[----:B------:R-:W-:-:S04]  /*2ac0*/  USEL UR4, UR29, UR4, !UP0 ;  /* 0x000000041d047287 */ /* 0x000fc8000c000000 */
[----:B------:R-:W-:Y:S02]  /*2ad0*/  UIADD3 UR8, UPT, UPT, UR7, -UR4, URZ ;  /* 0x8000000407087290 */ /* 0x000fe4000fffe0ff */
[----:B------:R-:W-:Y:S02]  /*2ae0*/  UIADD3 UR4, UPT, UPT, -UR7, UR4, URZ ;  /* 0x0000000407047290 */ /* 0x000fe4000fffe1ff */
[----:B------:R-:W-:Y:S02]  /*2af0*/  UIMAD UR29, UR8, UR14, UR29 ;  /* 0x0000000e081d72a4 */ /* 0x000fe4000f8e021d */
[----:B------:R-:W-:-:S12]  /*2b00*/  UIMAD UR37, UR4, UR16, UR37 ;  /* 0x00000010042572a4 */ /* 0x000fd8000f8e0225 */
.L_x_42:
[----:B------:R-:W-:Y:S01]  /*2b10*/  VIADD R11, R11, 0x1 ;  /* 0x000000010b0b7836 */ /* 0x000fe20000000000 */
[----:B------:R-:W-:Y:S01]  /*2b20*/  R2UR UR4, R50 ;  /* 0x00000000320472ca */ /* 0x000fe200000e0000 */
[----:B------:R-:W-:Y:S01]  /*2b30*/  UIADD3 UR31, UPT, UPT, UR37, UR63, URZ ;  /* 0x0000003f251f7290 */ /* 0x000fe2000fffe0ff */
[----:B------:R-:W-:Y:S02]  /*2b40*/  PLOP3.LUT P1, PT, PT, PT, PT, 0x80, 0x8 ;  /* 0x000000000008781c */ /* 0x000fe40003f2f070 */
[----:B------:R-:W-:-:S04]  /*2b50*/  ISETP.NE.AND P0, PT, R11, 0x2, PT ;  /* 0x000000020b00780c */ /* 0x000fc80003f05270 */
[----:B-1----:R-:W-:Y:S02]  /*2b60*/  SEL R0, RZ, 0x1, P0 ;  /* 0x00000001ff007807 */ /* 0x002fe40000000000 */
[----:B------:R-:W-:Y:S02]  /*2b70*/  SEL R11, R11, RZ, P0 ;  /* 0x000000ff0b0b7207 */ /* 0x000fe40000000000 */
[----:B------:R-:W-:Y:S01]  /*2b80*/  LOP3.LUT R10, R10, R0, RZ, 0x3c, !PT ;  /* 0x000000000a0a7212 */ /* 0x000fe200078e3cff */
[----:B------:R-:W-:Y:S01]  /*2b90*/  UIADD3 UR30, UPT, UPT, UR29, UR4, URZ ;  /* 0x000000041d1e7290 */ /* 0x000fe2000fffe0ff */
[----:B------:R-:W-:Y:S11]  /*2ba0*/  BRA.U UP1, `(.L_x_43) ;  /* 0xfffffff101247547 */ /* 0x000ff6000b83ffff */
[----:B------:R-:W-:Y:S01]  /*2bb0*/  UIADD3 UR7, UPT, UPT, UR6, 0xd0, URZ ;  /* 0x000000d006077890 */ /* 0x000fe2000fffe0ff */
[----:B------:R-:W-:-:S03]  /*2bc0*/  SHF.L.U32 R2, R12, 0x1f, RZ ;  /* 0x0000001f0c027819 */ /* 0x000fc600000006ff */
[----:B------:R-:W-:-:S09]  /*2bd0*/  ULEA UR4, UR5, UR7, 0x3 ;  /* 0x0000000705047291 */ /* 0x000fd2000f8e18ff */
[----:B------:R-:W1:Y:S02]  /*2be0*/  SYNCS.PHASECHK.TRANS64.TRYWAIT P0, [UR4], R2 ;  /* 0x00000002ff0075a7 */ /* 0x000e640008001104 */
[----:B-1----:R-:W-:Y:S05]  /*2bf0*/  @!P0 BRA `(.L_x_44) ;  /* 0x0000007000948947 */ /* 0x002fea0003800000 */
.L_x_177:
[----:B------:R-:W-:-:S04]  /*2c00*/  UIADD3 UR4, UPT, UPT, UR5, 0x1, URZ ;  /* 0x0000000105047890 */ /* 0x000fc8000fffe0ff */
[----:B------:R-:W-:-:S04]  /*2c10*/  UISETP.NE.AND UP0, UPT, UR4, 0x1a, UPT ;  /* 0x0000001a0400788c */ /* 0x000fc8000bf05270 */
[----:B------:R-:W-:Y:S02]  /*2c20*/  USEL UR6, URZ, 0x1, UP0 ;  /* 0x00000001ff067887 */ /* 0x000fe40008000000 */
[----:B------:R-:W-:-:S04]  /*2c30*/  USEL UR4, UR4, URZ, UP0 ;  /* 0x000000ff04047287 */ /* 0x000fc80008000000 */
[----:B------:R-:W-:Y:S01]  /*2c40*/  ULEA UR5, UR4, UR7, 0x3 ;  /* 0x0000000704057291 */ /* 0x000fe2000f8e18ff */
[----:B-1----:R-:W-:-:S04]  /*2c50*/  LOP3.LUT R2, R12, UR6, RZ, 0x3c, !PT ;  /* 0x000000060c027c12 */ /* 0x002fc8000f8e3cff */
[----:B------:R-:W-:-:S04]  /*2c60*/  SHF.L.U32 R3, R2, 0x1f, RZ ;  /* 0x0000001f02037819 */ /* 0x000fc800000006ff */
[----:B------:R-:W1:Y:S02]  /*2c70*/  SYNCS.PHASECHK.TRANS64.TRYWAIT P0, [UR5], R3 ;  /* 0x00000003ff0075a7 */ /* 0x000e640008001105 */
[----:B-1----:R-:W-:Y:S05]  /*2c80*/  @!P0 BRA `(.L_x_45) ;  /* 0x0000007000888947 */ /* 0x002fea0003800000 */
.L_x_179:
[----:B------:R-:W-:-:S04]  /*2c90*/  UIADD3 UR4, UPT, UPT, UR4, 0x1, URZ ;  /* 0x0000000104047890 */ /* 0x000fc8000fffe0ff */
[----:B------:R-:W-:-:S04]  /*2ca0*/  UISETP.NE.AND UP0, UPT, UR4, 0x1a, UPT ;  /* 0x0000001a0400788c */ /* 0x000fc8000bf05270 */
[----:B------:R-:W-:Y:S02]  /*2cb0*/  USEL UR6, URZ, 0x1, UP0 ;  /* 0x00000001ff067887 */ /* 0x000fe40008000000 */
[----:B------:R-:W-:-:S04]  /*2cc0*/  USEL UR4, UR4, URZ, UP0 ;  /* 0x000000ff04047287 */ /* 0x000fc80008000000 */
[----:B------:R-:W-:Y:S01]  /*2cd0*/  ULEA UR5, UR4, UR7, 0x3 ;  /* 0x0000000704057291 */ /* 0x000fe2000f8e18ff */
[----:B------:R-:W-:-:S04]  /*2ce0*/  LOP3.LUT R2, R2, UR6, RZ, 0x3c, !PT ;  /* 0x0000000602027c12 */ /* 0x000fc8000f8e3cff */
[----:B-1----:R-:W-:-:S04]  /*2cf0*/  SHF.L.U32 R3, R2, 0x1f, RZ ;  /* 0x0000001f02037819 */ /* 0x002fc800000006ff */
[----:B------:R-:W1:Y:S02]  /*2d00*/  SYNCS.PHASECHK.TRANS64.TRYWAIT P0, [UR5], R3 ;  /* 0x00000003ff0075a7 */ /* 0x000e640008001105 */
[----:B-1----:R-:W-:Y:S05]  /*2d10*/  @!P0 BRA `(.L_x_46) ;  /* 0x00000070007c8947 */ /* 0x002fea0003800000 */
.L_x_181:
        /* <DEDUP_REMOVED lines=9> */
.L_x_183:
        /* <DEDUP_REMOVED lines=9> */
.L_x_185:
        /* <DEDUP_REMOVED lines=9> */
.L_x_187:
        /* <DEDUP_REMOVED lines=9> */
.L_x_189:
        /* <DEDUP_REMOVED lines=9> */
.L_x_191:
        /* <DEDUP_REMOVED lines=9> */
.L_x_193:
        /* <DEDUP_REMOVED lines=9> */
.L_x_195:
        /* <DEDUP_REMOVED lines=9> */
.L_x_197:
        /* <DEDUP_REMOVED lines=9> */
.L_x_199:
        /* <DEDUP_REMOVED lines=9> */
.L_x_201:
        /* <DEDUP_REMOVED lines=9> */
.L_x_203:
        /* <DEDUP_REMOVED lines=9> */
.L_x_205:
        /* <DEDUP_REMOVED lines=9> */
.L_x_207:
        /* <DEDUP_REMOVED lines=9> */
.L_x_209:
        /* <DEDUP_REMOVED lines=9> */
.L_x_211:
        /* <DEDUP_REMOVED lines=9> */
.L_x_213:
        /* <DEDUP_REMOVED lines=9> */
.L_x_215:
        /* <DEDUP_REMOVED lines=9> */
.L_x_217:
        /* <DEDUP_REMOVED lines=9> */
.L_x_219:
        /* <DEDUP_REMOVED lines=9> */
.L_x_221:
        /* <DEDUP_REMOVED lines=9> */
.L_x_223:
        /* <DEDUP_REMOVED lines=9> */
.L_x_225:
[----:B------:R-:W-:-:S04]  /*3980*/  UIADD3 UR4, UPT, UPT, UR4, 0x1, URZ ;  /* 0x0000000104047890 */ /* 0x000fc8000fffe0ff */
[----:B------:R-:W-:-:S04]  /*3990*/  UISETP.NE.AND UP0, UPT, UR4, 0x1a, UPT ;  /* 0x0000001a0400788c */ /* 0x000fc8000bf05270 */
[----:B------:R-:W-:Y:S02]  /*39a0*/  USEL UR5, URZ, 0x1, UP0 ;  /* 0x00000001ff057887 */ /* 0x000fe40008000000 */
[----:B------:R-:W-:-:S04]  /*39b0*/  USEL UR4, UR4, URZ, UP0 ;  /* 0x000000ff04047287 */ /* 0x000fc80008000000 */
[----:B------:R-:W-:Y:S01]  /*39c0*/  ULEA UR4, UR4, UR7, 0x3 ;  /* 0x0000000704047291 */ /* 0x000fe2000f8e18ff */
[----:B------:R-:W-:-:S04]  /*39d0*/  LOP3.LUT R2, R2, UR5, RZ, 0x3c, !PT ;  /* 0x0000000502027c12 */ /* 0x000fc8000f8e3cff */
[----:B------:R-:W-:Y:S01]  /*39e0*/  SHF.L.U32 R2, R2, 0x1f, RZ ;  /* 0x0000001f02027819 */ /* 0x000fe200000006ff */
[----:B-1----:R-:W-:-:S07]  /*39f0*/  IMAD.U32 R0, RZ, RZ, UR4 ;  /* 0x00000004ff007e24 */ /* 0x002fce000f8e00ff */
.L_x_69:
[----:B-1----:R1:W2:Y:S02]  /*3a00*/  SYNCS.PHASECHK.TRANS64.TRYWAIT P0, [R0+URZ], R2 ;  /* 0x00000002000075a7 */ /* 0x0022a400080011ff */
[----:B--2---:R-:W-:Y:S05]  /*3a10*/  @!P0 NANOSLEEP.SYNCS 0x989680 ;  /* 0x009896800000895d */ /* 0x004fea0003900000 */
[----:B------:R-:W2:Y:S02]  /*3a20*/  @!P0 SYNCS.PHASECHK.TRANS64 P0, [R0+URZ], R2 ;  /* 0x00000002000085a7 */ /* 0x000ea400080010ff */
[----:B--2---:R-:W-:Y:S05]  /*3a30*/  @P0 EXIT ;  /* 0x000000000000094d */ /* 0x004fea0003800000 */
[----:B------:R-:W-:Y:S05]  /*3a40*/  BRA `(.L_x_69) ;  /* 0xfffffffc00ec7947 */ /* 0x000fea000383ffff */
.L_x_23:
[----:B------:R-:W-:-:S04]  /*3a50*/  UISETP.NE.AND UP0, UPT, UR47, URZ, UPT ;  /* 0x000000ff2f00728c */ /* 0x000fc8000bf05270 */
[----:B------:R-:W-:-:S09]  /*3a60*/  UISETP.NE.OR UP0, UPT, UR18, 0x1, UP0 ;  /* 0x000000011200788c */ /* 0x000fd20008705670 */
[----:B------:R-:W-:Y:S05]  /*3a70*/  BRA.U UP0, `(.L_x_70) ;  /* 0x0000000500487547 */ /* 0x000fea000b800000 */
[----:B------:R-:W-:Y:S01]  /*3a80*/  ISETP.GE.U32.AND P2, PT, R0, 0x4, PT ;  /* 0x000000040000780c */ /* 0x000fe20003f46070 */
[----:B------:R-:W-:Y:S01]  /*3a90*/  IMAD.MOV.U32 R12, RZ, RZ, 0x1 ;  /* 0x00000001ff0c7424 */ /* 0x000fe200078e00ff */
[----:B------:R-:W-:Y:S02]  /*3aa0*/  CS2R R10, SRZ ;  /* 0x00000000000a7805 */ /* 0x000fe4000001ff00 */
[----:B------:R-:W-:Y:S01]  /*3ab0*/  CS2R R8, SRZ ;  /* 0x0000000000087805 */ /* 0x000fe2000001ff00 */
[----:B------:R-:W-:Y:S01]  /*3ac0*/  UMOV UR6, 0x400 ;  /* 0x0000040000067882 */ /* 0x000fe20000000000 */
[----:B------:R-:W-:Y:S01]  /*3ad0*/  UMOV UR5, URZ ;  /* 0x000000ff00057c82 */ /* 0x000fe20008000000 */
[----:B------:R-:W-:-:S12]  /*3ae0*/  ULEA UR6, UR47, UR6, 0x18 ;  /* 0x000000062f067291 */ /* 0x000fd8000f8ec0ff */
.L_x_74:
[----:B------:R-:W-:Y:S02]  /*3af0*/  LEA R2, R8, UR6, 0x3 ;  /* 0x0000000608027c11 */ /* 0x000fe4000f8e18ff */
[----:B------:R-:W-:-:S03]  /*3b00*/  SHF.L.U32 R4, R9, 0x1f, RZ ;  /* 0x0000001f09047819 */ /* 0x000fc600000006ff */
[----:B------:R-:W-:Y:S01]  /*3b10*/  VIADD R5, R2, 0x260 ;  /* 0x0000026002057836 */ /* 0x000fe20000000000 */
[----:B------:R-:W2:Y:S02]  /*3b20*/  SYNCS.PHASECHK.TRANS64.TRYWAIT P0, [R2+URZ+0x250], R4 ;  /* 0x00025004020075a7 */ /* 0x000ea400080011ff */
[----:B--2---:R-:W-:Y:S05]  /*3b30*/  @!P0 BRA `(.L_x_71) ;  /* 0x0000006c001c8947 */ /* 0x004fea0003800000 */
.L_x_226:
[----:B------:R-:W-:Y:S01]  /*3b40*/  ULEA UR4, UR5, UR6, 0x3 ;  /* 0x0000000605047291 */ /* 0x000fe2000f8e18ff */
[----:B--2---:R-:W-:Y:S01]  /*3b50*/  PRMT R2, RZ, 0x654, R5 ;  /* 0x00000654ff027816 */ /* 0x004fe20000000005 */
[----:B------:R-:W-:Y:S01]  /*3b60*/  @!P2 IMAD.MOV.U32 R4, RZ, RZ, 0x10 ;  /* 0x00000010ff04a424 */ /* 0x000fe200078e00ff */
[----:B------:R-:W-:Y:S01]  /*3b70*/  SHF.L.U32 R5, R12, 0x1f, RZ ;  /* 0x0000001f0c057819 */ /* 0x000fe200000006ff */
[----:B------:R-:W-:Y:S01]  /*3b80*/  UIADD3 UR7, UPT, UPT, UR4, 0x1f0, URZ ;  /* 0x000001f004077890 */ /* 0x000fe2000fffe0ff */
[----:B------:R2:W-:Y:S05]  /*3b90*/  SYNCS.ARRIVE.TRANS64.RED.A1T0 RZ, [R2+URZ], RZ ;  /* 0x000000ff02ff79a7 */ /* 0x0005ea00081004ff */
[----:B------:R-:W-:Y:S01]  /*3ba0*/  IMAD.U32 R6, RZ, RZ, UR7 ;  /* 0x00000007ff067e24 */ /* 0x000fe2000f8e00ff */
[----:B------:R-:W3:Y:S04]  /*3bb0*/  SYNCS.PHASECHK.TRANS64.TRYWAIT P0, [UR4+0x200], R5 ;  /* 0x00020005ff0075a7 */ /* 0x000ee80008001104 */
[----:B------:R-:W-:Y:S01]  /*3bc0*/  PRMT R6, R0, 0x654, R6 ;  /* 0x0000065400067816 */ /* 0x000fe20000000006 */
[----:B--23--:R-:W-:Y:S06]  /*3bd0*/  @!P0 BRA `(.L_x_72) ;  /* 0x0000006c00088947 */ /* 0x00cfec0003800000 */
.L_x_228:
[----:B------:R-:W-:Y:S01]  /*3be0*/  ULEA UR8, UR5, UR6, 0x4 ;  /* 0x0000000605087291 */ /* 0x000fe2000f8e20ff */
[----:B------:R-:W-:Y:S01]  /*3bf0*/  SEL R3, R6, R3, !P2 ;  /* 0x0000000306037207 */ /* 0x000fe20005000000 */
[----:B------:R-:W-:Y:S01]  /*3c00*/  UIADD3 UR9, UPT, UPT, UR4, 0x1f0, URZ ;  /* 0x000001f004097890 */ /* 0x000fe2000fffe0ff */
[----:B--2---:R-:W-:Y:S01]  /*3c10*/  LEA R2, R11, UR6, 0x3 ;  /* 0x000000060b027c11 */ /* 0x004fe2000f8e18ff */
[----:B------:R-:W-:Y:S01]  /*3c20*/  UIADD3 UR8, UPT, UPT, UR8, 0x280, URZ ;  /* 0x0000028008087890 */ /* 0x000fe2000fffe0ff */
[----:B------:R2:W-:Y:S01]  /*3c30*/  @!P2 SYNCS.ARRIVE.TRANS64.RED RZ, [R3+URZ], R4 ;  /* 0x0000000403ffa9a7 */ /* 0x0005e200080004ff */
[----:B------:R-:W-:Y:S01]  /*3c40*/  UIADD3 UR4, UPT, UPT, UR5, 0x1, URZ ;  /* 0x0000000105047890 */ /* 0x000fe2000fffe0ff */
[----:B------:R-:W-:-:S03]  /*3c50*/  VIADD R8, R8, 0x1 ;  /* 0x0000000108087836 */ /* 0x000fc60000000000 */
[----:B------:R-:W-:Y:S02]  /*3c60*/  UISETP.NE.AND UP0, UPT, UR4, 0x2, UPT ;  /* 0x000000020400788c */ /* 0x000fe4000bf05270 */
[----:B------:R-:W-:Y:S01]  /*3c70*/  ISETP.NE.AND P0, PT, R8, 0x2, PT ;  /* 0x000000020800780c */ /* 0x000fe20003f05270 */
[----:B------:R-:W-:Y:S06]  /*3c80*/  UGETNEXTWORKID.BROADCAST [UR8], [UR9] ;  /* 0x00000000080073ca */ /* 0x000fec0008000100 */
[----:B------:R-:W-:Y:S02]  /*3c90*/  USEL UR7, URZ, 0x1, UP0 ;  /* 0x00000001ff077887 */ /* 0x000fe40008000000 */
[----:B------:R-:W-:-:S04]  /*3ca0*/  USEL UR5, UR4, URZ, UP0 ;  /* 0x000000ff04057287 */ /* 0x000fc80008000000 */
[----:B------:R-:W-:Y:S02]  /*3cb0*/  LOP3.LUT R12, R12, UR7, RZ, 0x3c, !PT ;  /* 0x000000070c0c7c12 */ /* 0x000fe4000f8e3cff */
[----:B--2---:R-:W-:-:S04]  /*3cc0*/  SHF.L.U32 R4, R10, 0x1f, RZ ;  /* 0x0000001f0a047819 */ /* 0x004fc800000006ff */
[----:B------:R-:W2:Y:S02]  /*3cd0*/  SYNCS.PHASECHK.TRANS64.TRYWAIT P1, [R2+URZ+0x1f0], R4 ;  /* 0x0001f004020075a7 */ /* 0x000ea400080211ff */
[----:B--2---:R-:W-:Y:S05]  /*3ce0*/  @!P1 BRA `(.L_x_73) ;  /* 0x0000006800dc9947 */ /* 0x004fea0003800000 */
.L_x_229:
[C---:B--2---:R-:W-:Y:S01]  /*3cf0*/  LEA R4, R11.reuse, UR6, 0x4 ;  /* 0x000000060b047c11 */ /* 0x044fe2000f8e20ff */
[----:B------:R-:W-:Y:S01]  /*3d00*/  VIADD R2, R2, 0x200 ;  /* 0x0000020002027836 */ /* 0x000fe20000000000 */
[----:B------:R-:W-:Y:S01]  /*3d10*/  SEL R8, R8, RZ, P0 ;  /* 0x000000ff08087207 */ /* 0x000fe20000000000 */
[----:B------:R-:W-:-:S03]  /*3d20*/  VIADD R11, R11, 0x1 ;  /* 0x000000010b0b7836 */ /* 0x000fc60000000000 */
[----:B------:R-:W2:Y:S01]  /*3d30*/  LDS.128 R4, [R4+0x280] ;  /* 0x0002800004047984 */ /* 0x000ea20000000c00 */
[----:B------:R-:W-:Y:S02]  /*3d40*/  PRMT R2, RZ, 0x654, R2 ;  /* 0x00000654ff027816 */ /* 0x000fe40000000002 */
[C---:B------:R-:W-:Y:S01]  /*3d50*/  ISETP.NE.AND P1, PT, R11.reuse, 0x2, PT ;  /* 0x000000020b00780c */ /* 0x040fe20003f25270 */
[----:B------:R-:W-:Y:S01]  /*3d60*/  @!PT LDS RZ, [RZ] ;  /* 0x00000000fffff984 */ /* 0x000fe20000000800 */
[----:B------:R-:W-:Y:S01]  /*3d70*/  @!PT LDS RZ, [RZ] ;  /* 0x00000000fffff984 */ /* 0x000fe20000000800 */
[----:B------:R-:W-:Y:S01]  /*3d80*/  @!PT LDS RZ, [RZ] ;  /* 0x00000000fffff984 */ /* 0x000fe20000000800 */
[----:B------:R-:W-:Y:S01]  /*3d90*/  @!PT LDS RZ, [RZ] ;  /* 0x00000000fffff984 */ /* 0x000fe20000000800 */
[----:B------:R3:W-:Y:S06]  /*3da0*/  MEMBAR.ALL.CTA ;  /* 0x0000000000007992 */ /* 0x0007ec0000008000 */
[----:B---3--:R-:W3:Y:S01]  /*3db0*/  FENCE.VIEW.ASYNC.S ;  /* 0x00000000000073c6 */ /* 0x008ee20000000000 */
[----:B------:R-:W-:Y:S01]  /*3dc0*/  SEL R11, R11, RZ, P1 ;  /* 0x000000ff0b0b7207 */ /* 0x000fe20000800000 */
[----:B---3--:R3:W-:Y:S01]  /*3dd0*/  SYNCS.ARRIVE.TRANS64.RED.A1T0 RZ, [R2+URZ], RZ ;  /* 0x000000ff02ff79a7 */ /* 0x0087e200081004ff */
[----:B--2---:R-:W-:-:S02]  /*3de0*/  LOP3.LUT P3, RZ, R6, 0x1, RZ, 0xc0, !PT ;  /* 0x0000000106ff7812 */ /* 0x004fc4000786c0ff */
[----:B------:R-:W-:-:S04]  /*3df0*/  SEL R4, RZ, 0x1, P1 ;  /* 0x00000001ff047807 */ /* 0x000fc80000800000 */
[----:B------:R-:W-:Y:S02]  /*3e00*/  LOP3.LUT R10, R10, R4, RZ, 0x3c, !PT ;  /* 0x000000040a0a7212 */ /* 0x000fe400078e3cff */
[----:B---3--:R-:W-:-:S04]  /*3e10*/  SEL R2, RZ, 0x1, P0 ;  /* 0x00000001ff027807 */ /* 0x008fc80000000000 */
[----:B------:R-:W-:Y:S01]  /*3e20*/  LOP3.LUT R9, R9, R2, RZ, 0x3c, !PT ;  /* 0x0000000209097212 */ /* 0x000fe200078e3cff */
[----:B------:R-:W-:Y:S06]  /*3e30*/  @P3 BRA `(.L_x_74) ;  /* 0xfffffffc002c3947 */ /* 0x000fec000383ffff */
[----:B------:R-:W-:Y:S01]  /*3e40*/  ULEA UR4, UR5, UR6, 0x3 ;  /* 0x0000000605047291 */ /* 0x000fe2000f8e18ff */
[----:B------:R-:W-:-:S08]  /*3e50*/  SHF.L.U32 R2, R12, 0x1f, RZ ;  /* 0x0000001f0c027819 */ /* 0x000fd000000006ff */
[----:B------:R-:W2:Y:S02]  /*3e60*/  SYNCS.PHASECHK.TRANS64 P0, [UR4+0x200], R2 ;  /* 0x00020002ff0075a7 */ /* 0x000ea40008001004 */
[----:B--2---:R-:W-:Y:S05]  /*3e70*/  @P0 BRA `(.L_x_75) ;  /* 0x0000000000080947 */ /* 0x004fea0003800000 */
[----:B------:R-:W2:Y:S02]  /*3e80*/  SYNCS.PHASECHK.TRANS64.TRYWAIT P0, [UR4+0x200], R2 ;  /* 0x00020002ff0075a7 */ /* 0x000ea40008001104 */
[----:B--2---:R-:W-:Y:S05]  /*3e90*/  @!P0 BRA `(.L_x_76) ;  /* 0x0000006800848947 */ /* 0x004fea0003800000 */
.L_x_75:
[----:B------:R-:W-:-:S04]  /*3ea0*/  UIADD3 UR7, UPT, UPT, UR5, 0x1, URZ ;  /* 0x0000000105077890 */ /* 0x000fc8000fffe0ff */
[----:B------:R-:W-:-:S04]  /*3eb0*/  UISETP.NE.AND UP0, UPT, UR7, 0x2, UPT ;  /* 0x000000020700788c */ /* 0x000fc8000bf05270 */
[----:B------:R-:W-:Y:S02]  /*3ec0*/  USEL UR8, URZ, 0x1, UP0 ;  /* 0x00000001ff087887 */ /* 0x000fe40008000000 */
[----:B------:R-:W-:-:S04]  /*3ed0*/  USEL UR7, UR7, URZ, UP0 ;  /* 0x000000ff07077287 */ /* 0x000fc80008000000 */
[----:B------:R-:W-:Y:S01]  /*3ee0*/  ULEA UR7, UR7, UR6, 0x3 ;  /* 0x0000000607077291 */ /* 0x000fe2000f8e18ff */
[----:B--2---:R-:W-:-:S04]  /*3ef0*/  LOP3.LUT R2, R12, UR8, RZ, 0x3c, !PT ;  /* 0x000000080c027c12 */ /* 0x004fc8000f8e3cff */
[----:B------:R-:W-:-:S04]  /*3f00*/  SHF.L.U32 R0, R2, 0x1f, RZ ;  /* 0x0000001f02007819 */ /* 0x000fc800000006ff */
[----:B------:R-:W2:Y:S02]  /*3f10*/  SYNCS.PHASECHK.TRANS64 P0, [UR7+0x200], R0 ;  /* 0x00020000ff0075a7 */ /* 0x000ea40008001007 */
[----:B-12---:R-:W-:Y:S05]  /*3f20*/  @P0 EXIT ;  /* 0x000000000000094d */ /* 0x006fea0003800000 */
[----:B------:R-:W-:Y:S02]  /*3f30*/  SHF.L.U32 R2, R2, 0x1f, RZ ;  /* 0x0000001f02027819 */ /* 0x000fe400000006ff */
[----:B------:R-:W-:-:S07]  /*3f40*/  MOV R0, UR7 ;  /* 0x0000000700007c02 */ /* 0x000fce0008000f00 */
.L_x_77:
[----:B-1----:R1:W2:Y:S02]  /*3f50*/  SYNCS.PHASECHK.TRANS64.TRYWAIT P0, [R0+URZ+0x200], R2 ;  /* 0x00020002000075a7 */ /* 0x0022a400080011ff */
[----:B--2---:R-:W-:Y:S05]  /*3f60*/  @!P0 NANOSLEEP.SYNCS 0x989680 ;  /* 0x009896800000895d */ /* 0x004fea0003900000 */
[----:B------:R-:W2:Y:S02]  /*3f70*/  @!P0 SYNCS.PHASECHK.TRANS64 P0, [R0+URZ+0x200], R2 ;  /* 0x00020002000085a7 */ /* 0x000ea400080010ff */
[----:B--2---:R-:W-:Y:S05]  /*3f80*/  @P0 EXIT ;  /* 0x000000000000094d */ /* 0x004fea0003800000 */
[----:B------:R-:W-:Y:S05]  /*3f90*/  BRA `(.L_x_77) ;  /* 0xfffffffc00ec7947 */ /* 0x000fea000383ffff */
.L_x_70:
[----:B------:R-:W-:Y:S05]  /*3fa0*/  BRA.U UP5, `(.L_x_78) ;  /* 0x0000001105a07547 */ /* 0x000fea000b800000 */
[----:B------:R-:W-:Y:S01]  /*3fb0*/  UMOV UR4, 0x40 ;  /* 0x0000004000047882 */ /* 0x000fe20000000000 */
[----:B------:R-:W-:Y:S01]  /*3fc0*/  NOP ;  /* 0x0000000000007918 */ /* 0x000fe20000000000 */
[----:B------:R-:W-:Y:S01]  /*3fd0*/  ULEA UR5, UR47, UR4, 0x18 ;  /* 0x000000042f057291 */ /* 0x000fe2000f8ec0ff */
[----:B------:R-:W-:Y:S02]  /*3fe0*/  UMOV UR6, 0x400 ;  /* 0x0000040000067882 */ /* 0x000fe40000000000 */
[----:B------:R-:W-:-:S06]  /*3ff0*/  ULEA UR6, UR47, UR6, 0x18 ;  /* 0x000000062f067291 */ /* 0x000fcc000f8ec0ff */
[----:B------:R-:W2:Y:S02]  /*4000*/  LDS.U8 R0, [UR5+0x1c] ;  /* 0x00001c05ff007984 */ /* 0x000ea40008000000 */
[----:B--2---:R-:W-:-:S13]  /*4010*/  ISETP.NE.AND P0, PT, R0, RZ, PT ;  /* 0x000000ff0000720c */ /* 0x004fda0003f05270 */
[----:B------:R-:W-:Y:S05]  /*4020*/  @P0 BRA `(.L_x_79) ;  /* 0x0000000400080947 */ /* 0x000fea0003800000 */
[----:B------:R-:W-:Y:S02]  /*4030*/  UISETP.NE.U32.AND UP1, UPT, UR33, 0x1, UPT ;  /* 0x000000012100788c */ /* 0x000fe4000bf25070 */
[----:B------:R-:W-:-:S07]  /*4040*/  UIADD3 UR7, UPT, UPT, UR5, 0x8, URZ ;  /* 0x0000000805077890 */ /* 0x000fce000fffe0ff */
[----:B------:R-:W-:Y:S05]  /*4050*/  BRA.U !UP1, `(.L_x_80) ;  /* 0x00000001099c7547 */ /* 0x000fea000b800000 */
[----:B------:R-:W-:Y:S01]  /*4060*/  ELECT P0, URZ, PT ;  /* 0x0000000000ff782f */ /* 0x000fe20003800000 */
[----:B------:R-:W-:-:S12]  /*4070*/  BSSY B0, `(.L_x_80) ;  /* 0x0000025000007945 */ /* 0x000fd80003800000 */
[----:B------:R-:W-:Y:S05]  /*4080*/  @!P0 BRA `(.L_x_81) ;  /* 0x00000000008c8947 */ /* 0x000fea0003800000 */
[----:B------:R-:W-:-:S05]  /*4090*/  UMOV UR4, 0x10 ;  /* 0x0000001000047882 */ /* 0x000fca0000000000 */
[----:B------:R-:W-:Y:S04]  /*40a0*/  DEPBAR.LE SB2, 0x36 ;  /* 0x0000ad800000791a */ /* 0x000fe80000000000 */
[----:B------:R-:W2:Y:S02]  /*40b0*/  UTCATOMSWS.2CTA.FIND_AND_SET.ALIGN UP0, UR4, UR4 ;  /* 0x00000004000475e3 */ /* 0x000ea40008200800 */
[----:B--2---:R-:W-:Y:S01]  /*40c0*/  MOV R10, UR4 ;  /* 0x00000004000a7c02 */ /* 0x004fe20008000f00 */
[----:B------:R-:W-:Y:S06]  /*40d0*/  BRA.U UP0, `(.L_x_82) ;  /* 0x0000000100187547 */ /* 0x000fec000b800000 */
.L_x_83:
[----:B------:R-:W-:Y:S05]  /*40e0*/  NANOSLEEP 0x64 ;  /* 0x000000640000795d */ /* 0x000fea0003800000 */
[----:B------:R-:W-:-:S05]  /*40f0*/  UMOV UR4, 0x10 ;  /* 0x0000001000047882 */ /* 0x000fca0000000000 */
[----:B------:R-:W-:Y:S04]  /*4100*/  DEPBAR.LE SB2, 0x36 ;  /* 0x0000ad800000791a */ /* 0x000fe80000000000 */
[----:B------:R-:W2:Y:S02]  /*4110*/  UTCATOMSWS.2CTA.FIND_AND_SET.ALIGN UP0, UR4, UR4 ;  /* 0x00000004000475e3 */ /* 0x000ea40008200800 */
[----:B--2---:R-:W-:Y:S01]  /*4120*/  MOV R10, UR4 ;  /* 0x00000004000a7c02 */ /* 0x004fe20008000f00 */
[----:B------:R-:W-:Y:S05]  /*4130*/  BRA.U !UP0, `(.L_x_83) ;  /* 0xfffffffd08e87547 */ /* 0x000fea000b83ffff */
.L_x_82:
[----:B------:R-:W2:Y:S01]  /*4140*/  LDS R6, [UR5+0x10] ;  /* 0x00001005ff067984 */ /* 0x000ea20008000800 */
[----:B------:R-:W-:Y:S01]  /*4150*/  IMAD.U32 R0, RZ, RZ, UR6 ;  /* 0x00000006ff007e24 */ /* 0x000fe2000f8e00ff */
[----:B------:R-:W-:-:S03]  /*4160*/  MOV R4, UR34 ;  /* 0x0000002200047c02 */ /* 0x000fc60008000f00 */
[----:B------:R-:W-:Y:S01]  /*4170*/  VIADD R0, R0, 0x2a0 ;  /* 0x000002a000007836 */ /* 0x000fe20000000000 */
[----:B--2---:R-:W-:-:S04]  /*4180*/  SHF.L.U32 R6, R6, 0x1f, RZ ;  /* 0x0000001f06067819 */ /* 0x004fc800000006ff */
[----:B------:R-:W2:Y:S02]  /*4190*/  SYNCS.PHASECHK.TRANS64.TRYWAIT P0, [UR5+0x8], R6 ;  /* 0x00000806ff0075a7 */ /* 0x000ea40008001105 */
[----:B--2---:R-:W-:Y:S05]  /*41a0*/  @P0 BRA `(.L_x_84) ;  /* 0x0000000000080947 */ /* 0x004fea0003800000 */
[----:B------:R-:W2:Y:S02]  /*41b0*/  SYNCS.PHASECHK.TRANS64.TRYWAIT P0, [UR5+0x8], R6 ;  /* 0x00000806ff0075a7 */ /* 0x000ea40008001105 */
[----:B--2---:R-:W-:Y:S05]  /*41c0*/  @!P0 BRA `(.L_x_85) ;  /* 0x0000006400d08947 */ /* 0x004fea0003800000 */
.L_x_84:
[----:B------:R-:W-:Y:S01]  /*41d0*/  PRMT R4, R4, 0x654, R0 ;  /* 0x0000065404047816 */ /* 0x000fe20000000000 */
[----:B------:R-:W-:Y:S01]  /*41e0*/  HFMA2 R0, -RZ, RZ, 0, 5.9604644775390625e-08 ;  /* 0x00000001ff007431 */ /* 0x000fe200000001ff */
[----:B------:R-:W-:Y:S01]  /*41f0*/  UPRMT UR4, UR34, 0x654, UR7 ;  /* 0x0000065422047896 */ /* 0x000fe20008000007 */
[----:B------:R-:W-:Y:S02]  /*4200*/  IMAD.MOV.U32 R8, RZ, RZ, 0xffff ;  /* 0x0000ffffff087424 */ /* 0x000fe400078e00ff */
[----:B--2---:R-:W-:Y:S02]  /*4210*/  IMAD.MOV.U32 R6, RZ, RZ, 0x4 ;  /* 0x00000004ff067424 */ /* 0x004fe400078e00ff */
[----:B------:R-:W-:Y:S01]  /*4220*/  IMAD.SHL.U32 R9, R10, 0x20, RZ ;  /* 0x000000200a097824 */ /* 0x000fe200078e00ff */
[----:B------:R-:W-:Y:S02]  /*4230*/  MOV R5, UR4 ;  /* 0x0000000400057c02 */ /* 0x000fe40008000f00 */
[-C--:B------:R-:W-:Y:S01]  /*4240*/  SHF.L.U32 R8, R8, R10.reuse, RZ ;  /* 0x0000000a08087219 */ /* 0x080fe200000006ff */
[----:B------:R2:W-:Y:S01]  /*4250*/  SYNCS.ARRIVE.TRANS64.RED RZ, [UR4], R6 ;  /* 0x00000006ffff79a7 */ /* 0x0005e20008000404 */
[----:B------:R-:W-:Y:S01]  /*4260*/  SHF.L.U32 R7, R0, R10, RZ ;  /* 0x0000000a00077219 */ /* 0x000fe200000006ff */
[----:B------:R2:W-:Y:S04]  /*4270*/  STS [UR6+0x2a0], R9 ;  /* 0x0002a009ff007988 */ /* 0x0005e80008000806 */
[----:B------:R2:W-:Y:S04]  /*4280*/  STAS [R4.64], R10 ;  /* 0x0000000a04007dbd */ /* 0x0005e8000c0008ff */
[----:B------:R2:W-:Y:S04]  /*4290*/  ATOMS.OR RZ, [UR5+0x14], R8 ;  /* 0x00001408ffff798c */ /* 0x0005e8000b000005 */
[----:B------:R2:W-:Y:S04]  /*42a0*/  ATOMS.OR RZ, [UR5+0x18], R7 ;  /* 0x00001807ffff798c */ /* 0x0005e8000b000005 */
[----:B------:R2:W-:Y:S02]  /*42b0*/  ATOMS.XOR RZ, [UR5+0x10], R0 ;  /* 0x00001000ffff798c */ /* 0x0005e4000b800005 */
.L_x_81:
[----:B-1----:R-:W-:Y:S05]  /*42c0*/  BSYNC B0 ;  /* 0x0000000000007941 */ /* 0x002fea0003800000 */
.L_x_80:
[----:B------:R-:W-:Y:S05]  /*42d0*/  BRA.U UP1, `(.L_x_86) ;  /* 0x00000001016c7547 */ /* 0x000fea000b800000 */
[----:B------:R-:W-:-:S03]  /*42e0*/  UMOV UR4, 0xffffffff ;  /* 0xffffffff00047882 */ /* 0x000fc60000000000 */
[----:B------:R-:W-:Y:S05]  /*42f0*/  BRA.DIV UR4, `(.L_x_87) ;  /* 0x00000066049c7947 */ /* 0x000fea000b800000 */
[----:B------:R-:W-:-:S13]  /*4300*/  ELECT P6, URZ, PT ;  /* 0x0000000000ff782f */ /* 0x000fda00038c0000 */
.L_x_233:
[----:B------:R-:W-:Y:S05]  /*4310*/  @!P6 BRA `(.L_x_86) ;  /* 0x00000000005ce947 */ /* 0x000fea0003800000 */
[----:B--2---:R-:W2:Y:S02]  /*4320*/  LDS R4, [UR5+0x10] ;  /* 0x00001005ff047984 */ /* 0x004ea40008000800 */
[----:B--2---:R-:W-:-:S04]  /*4330*/  SHF.L.U32 R4, R4, 0x1f, RZ ;  /* 0x0000001f04047819 */ /* 0x004fc800000006ff */
[----:B------:R-:W2:Y:S02]  /*4340*/  SYNCS.PHASECHK.TRANS64.TRYWAIT P0, [UR5+0x8], R4 ;  /* 0x00000804ff0075a7 */ /* 0x000ea40008001105 */
[----:B--2---:R-:W-:Y:S05]  /*4350*/  @P0 BRA `(.L_x_88) ;  /* 0x0000000000080947 */ /* 0x004fea0003800000 */
[----:B------:R-:W2:Y:S02]  /*4360*/  SYNCS.PHASECHK.TRANS64.TRYWAIT P0, [UR5+0x8], R4 ;  /* 0x00000804ff0075a7 */ /* 0x000ea40008001105 */
[----:B--2---:R-:W-:Y:S05]  /*4370*/  @!P0 BRA `(.L_x_89) ;  /* 0x00000064009c8947 */ /* 0x004fea0003800000 */
.L_x_88:
[----:B------:R-:W3:Y:S01]  /*4380*/  LDS R6, [UR6+0x2a0] ;  /* 0x0002a006ff067984 */ /* 0x000ee20008000800 */
[----:B--2---:R-:W-:Y:S02]  /*4390*/  HFMA2 R0, -RZ, RZ, 0, 5.9604644775390625e-08 ;  /* 0x00000001ff007431 */ /* 0x004fe400000001ff */
[----:B------:R-:W-:Y:S01]  /*43a0*/  IMAD.MOV.U32 R4, RZ, RZ, 0xffff ;  /* 0x0000ffffff047424 */ /* 0x000fe200078e00ff */
[----:B------:R-:W-:Y:S01]  /*43b0*/  UPRMT UR4, UR34, 0x654, UR7 ;  /* 0x0000065422047896 */ /* 0x000fe20008000007 */
[----:B---3--:R-:W-:-:S03]  /*43c0*/  IMAD.SHL.U32 R5, R6, 0x20, RZ ;  /* 0x0000002006057824 */ /* 0x008fc600078e00ff */
[-C--:B------:R-:W-:Y:S02]  /*43d0*/  SHF.L.U32 R4, R4, R6.reuse, RZ ;  /* 0x0000000604047219 */ /* 0x080fe400000006ff */
[----:B------:R-:W-:Y:S01]  /*43e0*/  SHF.L.U32 R6, R0, R6, RZ ;  /* 0x0000000600067219 */ /* 0x000fe200000006ff */
[----:B------:R3:W-:Y:S04]  /*43f0*/  STS [UR6+0x2a0], R5 ;  /* 0x0002a005ff007988 */ /* 0x0007e80008000806 */
[----:B------:R3:W-:Y:S04]  /*4400*/  ATOMS.OR RZ, [UR5+0x14], R4 ;  /* 0x00001404ffff798c */ /* 0x0007e8000b000005 */
[----:B------:R3:W-:Y:S01]  /*4410*/  ATOMS.OR RZ, [UR5+0x18], R6 ;  /* 0x00001806ffff798c */ /* 0x0007e2000b000005 */
[----:B------:R-:W-:Y:S03]  /*4420*/  SYNCS.ARRIVE.TRANS64.RED.A1T0 RZ, [UR4], RZ ;  /* 0x000000ffffff79a7 */ /* 0x000fe60008100404 */
[----:B------:R3:W-:Y:S01]  /*4430*/  ATOMS.XOR RZ, [UR5+0x10], R0 ;  /* 0x00001000ffff798c */ /* 0x0007e2000b800005 */
[----:B------:R-:W-:Y:S05]  /*4440*/  BRA `(.L_x_86) ;  /* 0x0000000000107947 */ /* 0x000fea0003800000 */
.L_x_79:
[----:B------:R-:W-:Y:S02]  /*4450*/  MOV R0, 0xffffffff ;  /* 0xffffffff00007802 */ /* 0x000fe40000000f00 */
[----:B------:R-:W-:-:S03]  /*4460*/  MOV R4, 0x4490 ;  /* 0x0000449000047802 */ /* 0x000fc60000000f00 */
[----:B------:R2:W-:Y:S04]  /*4470*/  STS [UR6+0x2a0], R0 ;  /* 0x0002a000ff007988 */ /* 0x0005e80008000806 */
[----:B-12--5:R-:W-:Y:S05]  /*4480*/  CALL.REL.NOINC `($__internal_1_$__cuda_sm10x_tcgen05_guardrail_trap_phase_invalid_during_alloc) ;  /* 0x0000006c00707944 */ /* 0x026fea0003c00000 */
.L_x_86:
[----:B------:R-:W-:Y:S05]  /*4490*/  WARPSYNC.ALL ;  /* 0x0000000000007948 */ /* 0x000fea0003800000 */
[----:B------:R-:W4:Y:S01]  /*44a0*/  S2UR UR4, SR_CgaCtaId ;  /* 0x00000000000479c3 */ /* 0x000f220000008800 */
[----:B------:R-:W-:Y:S01]  /*44b0*/  UMOV UR17, 0x400 ;  /* 0x0000040000117882 */ /* 0x000fe20000000000 */
[----:B------:R-:W-:-:S06]  /*44c0*/  NOP ;  /* 0x0000000000007918 */ /* 0x000fcc0000000000 */
[----:B------:R-:W-:Y:S06]  /*44d0*/  BAR.ARV 0x6, 0xa0 ;  /* 0x0182800000007b1d */ /* 0x000fec0000002000 */
[----:B------:R-:W1:Y:S01]  /*44e0*/  LDCU UR6, c[0x0][0x38c] ;  /* 0x00007180ff0677ac */ /* 0x000e620008000800 */
[----:B------:R-:W-:Y:S01]  /*44f0*/  LOP3.LUT R3, R3, 0xffff, RZ, 0xc0, !PT ;  /* 0x0000ffff03037812 */ /* 0x000fe200078ec0ff */
[----:B--2---:R-:W-:Y:S01]  /*4500*/  IMAD.MOV.U32 R9, RZ, RZ, 0x1 ;  /* 0x00000001ff097424 */ /* 0x004fe200078e00ff */
[----:B------:R-:W-:Y:S01]  /*4510*/  LOP3.LUT R2, R2, 0xffff, RZ, 0xc0, !PT ;  /* 0x0000ffff02027812 */ /* 0x000fe200078ec0ff */
[----:B------:R-:W-:Y:S01]  /*4520*/  IMAD.MOV.U32 R8, RZ, RZ, RZ ;  /* 0x000000ffff087224 */ /* 0x000fe200078e00ff */
[----:B------:R-:W-:Y:S01]  /*4530*/  R2UR UR20, R3 ;  /* 0x00000000031472ca */ /* 0x000fe200000e0000 */
[----:B------:R-:W-:Y:S01]  /*4540*/  UMOV UR24, URZ ;  /* 0x000000ff00187c82 */ /* 0x000fe20008000000 */
[----:B------:R-:W-:-:S02]  /*4550*/  R2UR UR30, R2 ;  /* 0x00000000021e72ca */ /* 0x000fc400000e0000 */
[----:B------:R-:W-:Y:S01]  /*4560*/  CS2R R2, SRZ ;  /* 0x0000000000027805 */ /* 0x000fe2000001ff00 */
[----:B------:R-:W-:Y:S01]  /*4570*/  UMOV UR15, URZ ;  /* 0x000000ff000f7c82 */ /* 0x000fe20008000000 */
[----:B----4-:R-:W-:Y:S01]  /*4580*/  ULEA UR17, UR4, UR17, 0x18 ;  /* 0x0000001104117291 */ /* 0x010fe2000f8ec0ff */
[----:B------:R-:W-:Y:S01]  /*4590*/  UMOV UR14, URZ ;  /* 0x000000ff000e7c82 */ /* 0x000fe20008000000 */
[----:B------:R-:W-:Y:S02]  /*45a0*/  UISETP.NE.AND UP3, UPT, UR33, URZ, UPT ;  /* 0x000000ff2100728c */ /* 0x000fe4000bf65270 */
[----:B------:R-:W-:Y:S02]  /*45b0*/  UIADD3 UR5, UPT, UPT, UR17, 0x4400, URZ ;  /* 0x0000440011057890 */ /* 0x000fe4000fffe0ff */
[----:B------:R-:W-:-:S03]  /*45c0*/  UIADD3 UR4, UPT, UPT, UR17, 0x1e400, URZ ;  /* 0x0001e40011047890 */ /* 0x000fc6000fffe0ff */
[----:B---3--:R-:W2:Y:S01]  /*45d0*/  LDS R0, [UR17+0x2a0] ;  /* 0x0002a011ff007984 */ /* 0x008ea20008000800 */
[----:B-1----:R-:W-:Y:S02]  /*45e0*/  UIADD3 UR6, UPT, UPT, UR6, 0x1f, URZ ;  /* 0x0000001f06067890 */ /* 0x002fe4000fffe0ff */
[----:B------:R-:W-:Y:S02]  /*45f0*/  USHF.R.U32.HI UR5, URZ, 0x4, UR5 ;  /* 0x00000004ff057899 */ /* 0x000fe40008011605 */
[----:B------:R-:W-:Y:S02]  /*4600*/  USHF.R.S32.HI UR25, URZ, 0x1f, UR6 ;  /* 0x0000001fff197899 */ /* 0x000fe40008011406 */
[----:B------:R-:W-:Y:S02]  /*4610*/  USHF.R.U32.HI UR4, URZ, 0x4, UR4 ;  /* 0x00000004ff047899 */ /* 0x000fe40008011604 */
[----:B------:R-:W-:Y:S02]  /*4620*/  ULEA.HI UR25, UR25, UR6, URZ, 0x5 ;  /* 0x0000000619197291 */ /* 0x000fe4000f8f28ff */
[----:B------:R-:W-:-:S02]  /*4630*/  ULOP3.LUT UR5, UR5, 0x3fff, URZ, 0xc0, !UPT ;  /* 0x00003fff05057892 */ /* 0x000fc4000f8ec0ff */
[----:B------:R-:W-:Y:S02]  /*4640*/  USHF.R.S32.HI UR25, URZ, 0x5, UR25 ;  /* 0x00000005ff197899 */ /* 0x000fe40008011419 */
[----:B------:R-:W-:Y:S02]  /*4650*/  ULOP3.LUT UR22, UR4, 0x3fff, URZ, 0xc0, !UPT ;  /* 0x00003fff04167892 */ /* 0x000fe4000f8ec0ff */
[----:B------:R-:W-:Y:S02]  /*4660*/  UISETP.LT.AND UP0, UPT, UR25, 0x1, UPT ;  /* 0x000000011900788c */ /* 0x000fe4000bf01270 */
[----:B------:R-:W-:Y:S02]  /*4670*/  ULOP3.LUT UR21, UR5, 0x10000, URZ, 0xfc, !UPT ;  /* 0x0001000005157892 */ /* 0x000fe4000f8efcff */
[----:B------:R-:W-:Y:S02]  /*4680*/  ULOP3.LUT UR22, UR22, 0x10000, URZ, 0xfc, !UPT ;  /* 0x0001000016167892 */ /* 0x000fe4000f8efcff */
[----:B------:R-:W-:Y:S01]  /*4690*/  USEL UR31, UR25, 0x1, !UP0 ;  /* 0x00000001191f7887 */ /* 0x000fe2000c000000 */
[----:B------:R-:W-:Y:S01]  /*46a0*/  UMOV UR28, 0x0 ;  /* 0x00000000001c7882 */ /* 0x000fe20000000000 */
[----:B------:R-:W-:Y:S01]  /*46b0*/  UMOV UR29, 0x8200490 ;  /* 0x08200490001d7882 */ /* 0x000fe20000000000 */
[----:B------:R-:W-:Y:S01]  /*46c0*/  UMOV UR26, 0x0 ;  /* 0x00000000001a7882 */ /* 0x000fe20000000000 */
[----:B------:R-:W-:Y:S01]  /*46d0*/  UMOV UR27, 0x8200490 ;  /* 0x08200490001b7882 */ /* 0x000fe20000000000 */
[----:B--2---:R-:W-:-:S15]  /*46e0*/  R2UR UR32, R0 ;  /* 0x00000000002072ca */ /* 0x004fde00000e0000 */
.L_x_97:
[C---:B------:R-:W-:Y:S02]  /*46f0*/  LEA R0, R8.reuse, UR17, 0x3 ;  /* 0x0000001108007c11 */ /* 0x040fe4000f8e18ff */
[----:B------:R-:W-:Y:S02]  /*4700*/  SHF.L.U32 R4, R3, 0x1f, RZ ;  /* 0x0000001f03047819 */ /* 0x000fe400000006ff */
[----:B------:R-:W-:Y:S02]  /*4710*/  LEA R5, R8, UR17, 0x4 ;  /* 0x0000001108057c11 */ /* 0x000fe4000f8e20ff */
[----:B------:R-:W1:Y:S02]  /*4720*/  SYNCS.PHASECHK.TRANS64.TRYWAIT P0, [R0+URZ+0x1f0], R4 ;  /* 0x0001f004000075a7 */ /* 0x000e6400080011ff */
[----:B-1-3--:R-:W-:Y:S05]  /*4730*/  @!P0 BRA `(.L_x_90) ;  /* 0x0000006000c48947 */ /* 0x00afea0003800000 */
.L_x_234:
[----:B-1----:R-:W1:Y:S01]  /*4740*/  LDS.128 R4, [R5+0x280] ;  /* 0x0002800005047984 */ /* 0x002e620000000c00 */
[----:B------:R-:W-:Y:S02]  /*4750*/  VIADD R0, R0, 0x200 ;  /* 0x0000020000007836 */ /* 0x000fe40000000000 */
[----:B------:R-:W-:Y:S01]  /*4760*/  VIADD R8, R8, 0x1 ;  /* 0x0000000108087836 */ /* 0x000fe20000000000 */
[----:B------:R-:W-:Y:S01]  /*4770*/  @!PT LDS RZ, [RZ] ;  /* 0x00000000fffff984 */ /* 0x000fe20000000800 */
[----:B------:R-:W-:Y:S01]  /*4780*/  @!PT LDS RZ, [RZ] ;  /* 0x00000000fffff984 */ /* 0x000fe20000000800 */
[----:B------:R-:W-:Y:S01]  /*4790*/  @!PT LDS RZ, [RZ] ;  /* 0x00000000fffff984 */ /* 0x000fe20000000800 */
[----:B------:R-:W-:Y:S01]  /*47a0*/  @!PT LDS RZ, [RZ] ;  /* 0x00000000fffff984 */ /* 0x000fe20000000800 */
[----:B------:R2:W-:Y:S06]  /*47b0*/  MEMBAR.ALL.CTA ;  /* 0x0000000000007992 */ /* 0x0005ec0000008000 */
[----:B--2---:R-:W2:Y:S01]  /*47c0*/  FENCE.VIEW.ASYNC.S ;  /* 0x00000000000073c6 */ /* 0x004ea20000000000 */
[----:B------:R-:W-:-:S04]  /*47d0*/  PRMT R0, RZ, 0x654, R0 ;  /* 0x00000654ff007816 */ /* 0x000fc80000000000 */
[----:B--2---:R2:W-:Y:S01]  /*47e0*/  SYNCS.ARRIVE.TRANS64.RED.A1T0 RZ, [R0+URZ], RZ ;  /* 0x000000ff00ff79a7 */ /* 0x0045e200081004ff */
[----:B-1----:R-:W-:Y:S01]  /*47f0*/  LOP3.LUT P1, RZ, R6, 0x1, RZ, 0xc0, !PT ;  /* 0x0000000106ff7812 */ /* 0x002fe2000782c0ff */
[----:B--2---:R-:W-:-:S12]  /*4800*/  BRA.U UP3, `(.L_x_91) ;  /* 0x0000000103e07547 */ /* 0x004fd8000b800000 */
[----:B------:R-:W1:Y:S01]  /*4810*/  LDCU UR4, c[0x0][0x38c] ;  /* 0x00007180ff0477ac */ /* 0x000e620008000800 */
[----:B------:R-:W-:Y:S02]  /*4820*/  PLOP3.LUT P2, PT, PT, PT, PT, 0x80, 0x8 ;  /* 0x000000000008781c */ /* 0x000fe40003f4f070 */
[----:B------:R-:W-:Y:S01]  /*4830*/  SHF.L.U32 R4, R9, 0x1f, RZ ;  /* 0x0000001f09047819 */ /* 0x000fe200000006ff */
[----:B------:R-:W-:Y:S02]  /*4840*/  ULEA UR23, UR24, UR17, 0x3 ;  /* 0x0000001118177291 */ /* 0x000fe4000f8e18ff */
[----:B------:R-:W-:Y:S02]  /*4850*/  ULEA UR18, UR24, UR32, 0x6 ;  /* 0x0000002018127291 */ /* 0x000fe4000f8e30ff */
[----:B-1----:R-:W-:-:S06]  /*4860*/  UISETP.GE.AND UP0, UPT, UR4, 0x1, UPT ;  /* 0x000000010400788c */ /* 0x002fcc000bf06270 */
[----:B------:R-:W-:-:S05]  /*4870*/  PLOP3.LUT P0, PT, PT, PT, UP0, 0x80, 0x8 ;  /* 0x000000000008781c */ /* 0x000fca0003f0f008 */
[----:B------:R-:W-:-:S08]  /*4880*/  @UP0 ULEA UR4, UR15, UR17, 0x3 ;  /* 0x000000110f040291 */ /* 0x000fd0000f8e18ff */
[----:B------:R-:W-:-:S04]  /*4890*/  @P0 SHF.L.U32 R0, R2, 0x1f, RZ ;  /* 0x0000001f02000819 */ /* 0x000fc800000006ff */
[----:B------:R1:W2:Y:S01]  /*48a0*/  @P0 SYNCS.PHASECHK.TRANS64.TRYWAIT P2, [UR4], R0 ;  /* 0x00000000ff0005a7 */ /* 0x0002a20008041104 */
[----:B------:R-:W3:Y:S02]  /*48b0*/  SYNCS.PHASECHK.TRANS64.TRYWAIT P0, [UR23+0x230], R4 ;  /* 0x00023004ff0075a7 */ /* 0x000ee40008001117 */
[----:B-123--:R-:W-:Y:S05]  /*48c0*/  @!P0 BRA `(.L_x_92) ;  /* 0x0000006000748947 */ /* 0x00efea0003800000 */
.L_x_236:
[----:B------:R-:W-:Y:S01]  /*48d0*/  UMOV UR19, UR14 ;  /* 0x0000000e00137c82 */ /* 0x000fe20008000000 */
[----:B------:R-:W-:Y:S05]  /*48e0*/  BRA.U !UP0, `(.L_x_93) ;  /* 0x0000000108987547 */ /* 0x000fea000b800000 */
[----:B------:R-:W-:Y:S02]  /*48f0*/  UIADD3 UR19, UPT, UPT, UR31, UR14, URZ ;  /* 0x0000000e1f137290 */ /* 0x000fe4000fffe0ff */
[----:B------:R-:W-:Y:S01]  /*4900*/  UPLOP3.LUT UP2, UPT, UPT, UPT, UPT, 0x40, 0x4 ;  /* 0x000000000004789c */ /* 0x000fe20003f4e870 */
[----:B------:R-:W-:Y:S01]  /*4910*/  UMOV UR16, UR25 ;  /* 0x0000001900107c82 */ /* 0x000fe20008000000 */
[----:B------:R-:W-:-:S09]  /*4920*/  UMOV UR6, UR15 ;  /* 0x0000000f00067c82 */ /* 0x000fd20008000000 */
.L_x_96:
[----:B--2---:R-:W-:Y:S01]  /*4930*/  ULEA UR5, UR6, UR17, 0x3 ;  /* 0x0000001106057291 */ /* 0x004fe2000f8e18ff */
[----:B---3--:R-:W-:Y:S11]  /*4940*/  @P2 BRA `(.L_x_94) ;  /* 0x00000000000c2947 */ /* 0x008ff60003800000 */
[----:B-1----:R-:W-:Y:S04]  /*4950*/  SHF.L.U32 R4, R2, 0x1f, RZ ;  /* 0x0000001f02047819 */ /* 0x002fe800000006ff */
[----:B------:R-:W1:Y:S02]  /*4960*/  SYNCS.PHASECHK.TRANS64.TRYWAIT P0, [UR5], R4 ;  /* 0x00000004ff0075a7 */ /* 0x000e640008001105 */
[----:B-1----:R-:W-:Y:S05]  /*4970*/  @!P0 BRA `(.L_x_95) ;  /* 0x0000006000608947 */ /* 0x002fea0003800000 */
.L_x_94:
[----:B------:R-:W-:Y:S01]  /*4980*/  UISETP.NE.AND UP0, UPT, UR16, 0x1, UPT ;  /* 0x000000011000788c */ /* 0x000fe2000bf05270 */
[----:B------:R-:W-:Y:S01]  /*4990*/  PLOP3.LUT P2, PT, PT, PT, PT, 0x80, 0x8 ;  /* 0x000000000008781c */ /* 0x000fe20003f4f070 */
[----:B------:R-:W-:Y:S02]  /*49a0*/  UIADD3 UR4, UPT, UPT, UR6, 0x1, URZ ;  /* 0x0000000106047890 */ /* 0x000fe4000fffe0ff */
[----:B------:R-:W-:Y:S02]  /*49b0*/  ULEA UR12, UR6, UR22, 0x8 ;  /* 0x00000016060c7291 */ /* 0x000fe4000f8e40ff */
[----:B------:R-:W-:Y:S01]  /*49c0*/  UISETP.NE.AND UP1, UPT, UR4, 0x1a, UPT ;  /* 0x0000001a0400788c */ /* 0x000fe2000bf25270 */
[----:B------:R-:W-:Y:S01]  /*49d0*/  PLOP3.LUT P0, PT, PT, PT, UP0, 0x80, 0x8 ;  /* 0x000000000008781c */ /* 0x000fe20003f0f008 */
[----:B------:R-:W-:Y:S02]  /*49e0*/  UIADD3 UR10, UPT, UPT, UR12, 0x2, URZ ;  /* 0x000000020c0a7890 */ /* 0x000fe4000fffe0ff */
[----:B------:R-:W-:Y:S02]  /*49f0*/  USEL UR7, URZ, 0x1, UP1 ;  /* 0x00000001ff077887 */ /* 0x000fe40008800000 */
[----:B------:R-:W-:Y:S02]  /*4a00*/  USEL UR15, UR4, URZ, UP1 ;  /* 0x000000ff040f7287 */ /* 0x000fe40008800000 */
[----:B------:R-:W-:Y:S02]  /*4a10*/  UIADD3 UR14, UPT, UPT, UR14, 0x1, URZ ;  /* 0x000000010e0e7890 */ /* 0x000fe4000fffe0ff */
[----:B------:R-:W-:Y:S01]  /*4a20*/  @UP0 ULEA UR4, UR15, UR17, 0x3 ;  /* 0x000000110f040291 */ /* 0x000fe2000f8e18ff */
[----:B------:R-:W-:Y:S01]  /*4a30*/  LOP3.LUT R2, R2, UR7, RZ, 0x3c, !PT ;  /* 0x0000000702027c12 */ /* 0x000fe2000f8e3cff */
[----:B------:R-:W-:Y:S01]  /*4a40*/  UIADD3 UR7, UPT, UPT, UR5, 0xd0, URZ ;  /* 0x000000d005077890 */ /* 0x000fe2000fffe0ff */
[----:B------:R-:W-:Y:S02]  /*4a50*/  UMOV UR13, 0x80004020 ;  /* 0x80004020000d7882 */ /* 0x000fe40000000000 */
[----:B-1----:R-:W-:Y:S01]  /*4a60*/  @P0 SHF.L.U32 R0, R2, 0x1f, RZ ;  /* 0x0000001f02000819 */ /* 0x002fe200000006ff */
[----:B------:R-:W-:Y:S01]  /*4a70*/  UMOV UR5, 0x80004020 ;  /* 0x8000402000057882 */ /* 0x000fe20000000000 */
[----:B------:R-:W-:Y:S01]  /*4a80*/  UMOV UR11, 0x80004020 ;  /* 0x80004020000b7882 */ /* 0x000fe20000000000 */
[----:B------:R-:W-:Y:S01]  /*4a90*/  UMOV UR9, 0x80004020 ;  /* 0x8000402000097882 */ /* 0x000fe20000000000 */
[----:B------:R2:W3:Y:S01]  /*4aa0*/  @P0 SYNCS.PHASECHK.TRANS64.TRYWAIT P2, [UR4], R0 ;  /* 0x00000000ff0005a7 */ /* 0x0004e20008041104 */
[----:B------:R-:W-:Y:S02]  /*4ab0*/  ULEA UR4, UR6, UR21, 0x8 ;  /* 0x0000001506047291 */ /* 0x000fe4000f8e40ff */
[----:B------:R-:W-:Y:S02]  /*4ac0*/  UISETP.NE.AND UP0, UPT, UR14, UR19, UPT ;  /* 0x000000130e00728c */ /* 0x000fe4000bf05270 */
[----:B------:R-:W-:Y:S02]  /*4ad0*/  UIADD3 UR8, UPT, UPT, UR4, 0x2, URZ ;  /* 0x0000000204087890 */ /* 0x000fe4000fffe0ff */
[----:B------:R-:W-:Y:S01]  /*4ae0*/  UIADD3 UR16, UPT, UPT, UR16, -0x1, URZ ;  /* 0xffffffff10107890 */ /* 0x000fe2000fffe0ff */
[----:B------:R-:W-:Y:S02]  /*4af0*/  UMOV UR6, UR15 ;  /* 0x0000000f00067c82 */ /* 0x000fe40008000000 */
[----:B------:R2:W-:Y:S01]  /*4b00*/  UTCHMMA.2CTA gdesc[UR4], gdesc[UR12], tmem[UR18], tmem[UR28], idesc[UR29], UP2 ;  /* 0x00ff1c0c040075ea */ /* 0x0005e20009200012 */
[----:B------:R-:W-:Y:S03]  /*4b10*/  UPLOP3.LUT UP2, UPT, UPT, UPT, UPT, 0x80, 0x8 ;  /* 0x000000000008789c */ /* 0x000fe60003f4f070 */
[----:B------:R2:W-:Y:S01]  /*4b20*/  UTCHMMA.2CTA gdesc[UR8], gdesc[UR10], tmem[UR18], tmem[UR26], idesc[UR27], UPT ;  /* 0x00ff1a0a080075ea */ /* 0x0005e2000ba00012 */
[----:B------:R2:W-:Y:S01]  /*4b30*/  UTCBAR.2CTA.MULTICAST [UR7], URZ, UR20 ;  /* 0x000000ff070073e9 */ /* 0x0005e20008200814 */
[----:B------:R-:W-:Y:S06]  /*4b40*/  BRA.U UP0, `(.L_x_96) ;  /* 0xfffffffd00787547 */ /* 0x000fec000b83ffff */
.L_x_93:
[----:B--2---:R-:W-:Y:S01]  /*4b50*/  UIADD3 UR4, UPT, UPT, UR23, 0x210, URZ ;  /* 0x0000021017047890 */ /* 0x004fe2000fffe0ff */
[----:B------:R-:W-:-:S08]  /*4b60*/  UMOV UR14, UR19 ;  /* 0x00000013000e7c82 */ /* 0x000fd00008000000 */
[----:B------:R2:W-:Y:S01]  /*4b70*/  UTCBAR.2CTA.MULTICAST [UR4], URZ, UR30 ;  /* 0x000000ff040073e9 */ /* 0x0005e2000820081e */
[----:B------:R-:W-:Y:S02]  /*4b80*/  NOP ;  /* 0x0000000000007918 */ /* 0x000fe40000000000 */
.L_x_91:
[----:B--2---:R-:W-:Y:S01]  /*4b90*/  UIADD3 UR4, UPT, UPT, UR24, 0x1, URZ ;  /* 0x0000000118047890 */ /* 0x004fe2000fffe0ff */
[----:B------:R-:W-:-:S03]  /*4ba0*/  ISETP.NE.AND P0, PT, R8, 0x2, PT ;  /* 0x000000020800780c */ /* 0x000fc60003f05270 */
[----:B------:R-:W-:Y:S01]  /*4bb0*/  UISETP.NE.AND UP0, UPT, UR4, 0x4, UPT ;  /* 0x000000040400788c */ /* 0x000fe2000bf05270 */
[----:B-1----:R-:W-:Y:S02]  /*4bc0*/  SEL R0, RZ, 0x1, P0 ;  /* 0x00000001ff007807 */ /* 0x002fe40000000000 */
[----:B------:R-:W-:Y:S01]  /*4bd0*/  SEL R8, R8, RZ, P0 ;  /* 0x000000ff08087207 */ /* 0x000fe20000000000 */
[----:B------:R-:W-:Y:S01]  /*4be0*/  USEL UR5, URZ, 0x1, UP0 ;  /* 0x00000001ff057887 */ /* 0x000fe20008000000 */
[----:B------:R-:W-:Y:S01]  /*4bf0*/  LOP3.LUT R3, R3, R0, RZ, 0x3c, !PT ;  /* 0x0000000003037212 */ /* 0x000fe200078e3cff */
[----:B------:R-:W-:-:S04]  /*4c00*/  USEL UR24, UR4, URZ, UP0 ;  /* 0x000000ff04187287 */ /* 0x000fc80008000000 */
[----:B------:R-:W-:Y:S01]  /*4c10*/  LOP3.LUT R9, R9, UR5, RZ, 0x3c, !PT ;  /* 0x0000000509097c12 */ /* 0x000fe2000f8e3cff */
[----:B------:R-:W-:Y:S07]  /*4c20*/  @P1 BRA `(.L_x_97) ;  /* 0xfffffff800b01947 */ /* 0x000fee000383ffff */
[----:B------:R-:W1:Y:S01]  /*4c30*/  S2UR UR8, SR_CgaCtaId ;  /* 0x00000000000879c3 */ /* 0x000e620000008800 */
[----:B------:R-:W-:Y:S01]  /*4c40*/  ELECT P0, URZ, PT ;  /* 0x0000000000ff782f */ /* 0x000fe20003800000 */
[----:B------:R-:W-:Y:S01]  /*4c50*/  HFMA2 R0, -RZ, RZ, 0, 5.9604644775390625e-08 ;  /* 0x00000001ff007431 */ /* 0x000fe200000001ff */
[----:B------:R-:W-:-:S05]  /*4c60*/  UMOV UR4, 0x40 ;  /* 0x0000004000047882 */ /* 0x000fca0000000000 */
[----:B------:R-:W-:Y:S01]  /*4c70*/  UVIRTCOUNT.DEALLOC.SMPOOL 0x80 ;  /* 0x000000800000784c */ /* 0x000fe20000000000 */
[----:B------:R-:W-:Y:S02]  /*4c80*/  UISETP.NE.AND UP1, UPT, UR33, URZ, UPT ;  /* 0x000000ff2100728c */ /* 0x000fe4000bf25270 */
[----:B-1----:R-:W-:-:S09]  /*4c90*/  ULEA UR8, UR8, UR4, 0x18 ;  /* 0x0000000408087291 */ /* 0x002fd2000f8ec0ff */
[----:B------:R1:W-:Y:S01]  /*4ca0*/  @P0 STS.U8 [UR8+0x1c], R0 ;  /* 0x00001c00ff000988 */ /* 0x0003e20008000008 */
[----:B------:R-:W-:Y:S05]  /*4cb0*/  BRA.U UP1, `(.L_x_98) ;  /* 0x0000000101a07547 */ /* 0x000fea000b800000 */
[----:B------:R-:W-:Y:S01]  /*4cc0*/  UIADD3 UR7, UPT, UPT, UR17, 0x230, URZ ;  /* 0x0000023011077890 */ /* 0x000fe2000fffe0ff */
[----:B------:R-:W-:-:S03]  /*4cd0*/  SHF.L.U32 R2, R9, 0x1f, RZ ;  /* 0x0000001f09027819 */ /* 0x000fc600000006ff */
[----:B------:R-:W-:-:S09]  /*4ce0*/  ULEA UR4, UR24, UR7, 0x3 ;  /* 0x0000000718047291 */ /* 0x000fd2000f8e18ff */
[----:B------:R-:W2:Y:S02]  /*4cf0*/  SYNCS.PHASECHK.TRANS64.TRYWAIT P0, [UR4], R2 ;  /* 0x00000002ff0075a7 */ /* 0x000ea40008001104 */
[----:B--2---:R-:W-:Y:S05]  /*4d00*/  @!P0 BRA `(.L_x_99) ;  /* 0x0000005c00948947 */ /* 0x004fea0003800000 */
.L_x_239:
        /* <DEDUP_REMOVED lines=9> */
.L_x_241:
        /* <DEDUP_REMOVED lines=9> */
.L_x_243:
[----:B------:R-:W-:-:S04]  /*4e30*/  UIADD3 UR4, UPT, UPT, UR4, 0x1, URZ ;  /* 0x0000000104047890 */ /* 0x000fc8000fffe0ff */
[----:B------:R-:W-:-:S04]  /*4e40*/  UISETP.NE.AND UP0, UPT, UR4, 0x4, UPT ;  /* 0x000000040400788c */ /* 0x000fc8000bf05270 */
[----:B------:R-:W-:Y:S02]  /*4e50*/  USEL UR5, URZ, 0x1, UP0 ;  /* 0x00000001ff057887 */ /* 0x000fe40008000000 */
[----:B------:R-:W-:-:S04]  /*4e60*/  USEL UR4, UR4, URZ, UP0 ;  /* 0x000000ff04047287 */ /* 0x000fc80008000000 */
[----:B------:R-:W-:Y:S01]  /*4e70*/  ULEA UR4, UR4, UR7, 0x3 ;  /* 0x0000000704047291 */ /* 0x000fe2000f8e18ff */
[----:B------:R-:W-:-:S04]  /*4e80*/  LOP3.LUT R2, R2, UR5, RZ, 0x3c, !PT ;  /* 0x0000000502027c12 */ /* 0x000fc8000f8e3cff */
[----:B------:R-:W-:Y:S01]  /*4e90*/  SHF.L.U32 R2, R2, 0x1f, RZ ;  /* 0x0000001f02027819 */ /* 0x000fe200000006ff */
[----:B-1----:R-:W-:-:S04]  /*4ea0*/  IMAD.U32 R0, RZ, RZ, UR4 ;  /* 0x00000004ff007e24 */ /* 0x002fc8000f8e00ff */
[----:B------:R1:W2:Y:S03]  /*4eb0*/  SYNCS.PHASECHK.TRANS64.TRYWAIT P0, [R0+URZ], R2 ;  /* 0x00000002000075a7 */ /* 0x0002a600080011ff */
[----:B--2---:R-:W-:Y:S05]  /*4ec0*/  @!P0 NANOSLEEP.SYNCS 0x989680 ;  /* 0x009896800000895d */ /* 0x004fea0003900000 */
[----:B------:R-:W2:Y:S02]  /*4ed0*/  @!P0 SYNCS.PHASECHK.TRANS64 P0, [R0+URZ], R2 ;  /* 0x00000002000085a7 */ /* 0x000ea400080010ff */
[----:B--2---:R-:W-:Y:S05]  /*4ee0*/  @P0 BRA `(.L_x_102) ;  /* 0x0000000000200947 */ /* 0x004fea0003800000 */
.L_x_103:
[----:B--2---:R2:W4:Y:S02]  /*4ef0*/  SYNCS.PHASECHK.TRANS64.TRYWAIT P0, [R0+URZ], R2 ;  /* 0x00000002000075a7 */ /* 0x00452400080011ff */
[----:B----4-:R-:W-:Y:S05]  /*4f00*/  @!P0 NANOSLEEP.SYNCS 0x989680 ;  /* 0x009896800000895d */ /* 0x010fea0003900000 */
[----:B------:R-:W4:Y:S02]  /*4f10*/  @!P0 SYNCS.PHASECHK.TRANS64 P0, [R0+URZ], R2 ;  /* 0x00000002000085a7 */ /* 0x000f2400080010ff */
[----:B----4-:R-:W-:Y:S05]  /*4f20*/  @!P0 BRA `(.L_x_103) ;  /* 0xfffffffc00f08947 */ /* 0x010fea000383ffff */
[----:B------:R-:W-:Y:S05]  /*4f30*/  BRA `(.L_x_102) ;  /* 0x00000000000c7947 */ /* 0x000fea0003800000 */
.L_x_98:
[----:B------:R-:W-:-:S04]  /*4f40*/  UIADD3 UR4, UPT, UPT, UR17, 0x270, URZ ;  /* 0x0000027011047890 */ /* 0x000fc8000fffe0ff */
[----:B------:R-:W-:-:S09]  /*4f50*/  UPRMT UR4, UR34, 0x654, UR4 ;  /* 0x0000065422047896 */ /* 0x000fd20008000004 */
[----:B------:R-:W-:Y:S03]  /*4f60*/  SYNCS.ARRIVE.TRANS64.RED.A1T0 RZ, [UR4], RZ ;  /* 0x000000ffffff79a7 */ /* 0x000fe60008100404 */
.L_x_102:
[----:B-12---:R-:W-:Y:S01]  /*4f70*/  SHF.L.U32 R2, RZ, 0x1f, RZ ;  /* 0x0000001fff027819 */ /* 0x006fe200000006ff */
[----:B------:R-:W-:Y:S01]  /*4f80*/  UIADD3 UR4, UPT, UPT, UR17, 0x270, URZ ;  /* 0x0000027011047890 */ /* 0x000fe2000fffe0ff */
[----:B------:R-:W-:Y:S02]  /*4f90*/  PLOP3.LUT P0, PT, PT, PT, UP1, 0x80, 0x8 ;  /* 0x000000000008781c */ /* 0x000fe40003f0f018 */
[----:B------:R-:W1:Y:S02]  /*4fa0*/  SYNCS.PHASECHK.TRANS64.TRYWAIT P1, [UR17+0x270], R2 ;  /* 0x00027002ff0075a7 */ /* 0x000e640008021111 */
[----:B-1----:R-:W-:Y:S09]  /*4fb0*/  @!P1 BRA `(.L_x_104) ;  /* 0x0000005c00309947 */ /* 0x002ff20003800000 */
.L_x_245:
[----:B------:R-:W-:Y:S01]  /*4fc0*/  @!UP1 UPRMT UR4, UR34, 0x654, UR4 ;  /* 0x0000065422049896 */ /* 0x000fe20008000004 */
[----:B------:R-:W-:Y:S01]  /*4fd0*/  UMOV UR5, 0xffff ;  /* 0x0000ffff00057882 */ /* 0x000fe20000000000 */
[----:B------:R-:W-:-:S07]  /*4fe0*/  UMOV UR6, 0x1 ;  /* 0x0000000100067882 */ /* 0x000fce0000000000 */
[----:B------:R-:W-:Y:S01]  /*4ff0*/  @!P0 SYNCS.ARRIVE.TRANS64.RED.A1T0 RZ, [UR4], RZ ;  /* 0x000000ffffff89a7 */ /* 0x000fe20008100404 */
[----:B------:R-:W-:Y:S01]  /*5000*/  NOP ;  /* 0x0000000000007918 */ /* 0x000fe20000000000 */
[----:B-1----:R-:W1:Y:S01]  /*5010*/  LDS R0, [UR8+0x14] ;  /* 0x00001408ff007984 */ /* 0x002e620008000800 */
[----:B------:R-:W-:-:S04]  /*5020*/  ULOP3.LUT UR4, UR32, 0xffff, URZ, 0xc0, !UPT ;  /* 0x0000ffff20047892 */ /* 0x000fc8000f8ec0ff */
[----:B------:R-:W-:-:S04]  /*5030*/  USHF.R.U32.HI UR4, URZ, 0x5, UR4 ;  /* 0x00000005ff047899 */ /* 0x000fc80008011604 */
[----:B------:R-:W-:Y:S02]  /*5040*/  USHF.L.U32 UR5, UR5, UR4, URZ ;  /* 0x0000000405057299 */ /* 0x000fe400080006ff */
[----:B------:R-:W-:-:S04]  /*5050*/  USHF.L.U32 UR4, UR6, UR4, URZ ;  /* 0x0000000406047299 */ /* 0x000fc800080006ff */
[----:B-1----:R-:W-:-:S04]  /*5060*/  LOP3.LUT R0, R0, UR5, RZ, 0xc0, !PT ;  /* 0x0000000500007c12 */ /* 0x002fc8000f8ec0ff */
[----:B------:R-:W-:-:S13]  /*5070*/  ISETP.NE.AND P0, PT, R0, UR5, PT ;  /* 0x0000000500007c0c */ /* 0x000fda000bf05270 */
[----:B------:R-:W-:Y:S05]  /*5080*/  @P0 BRA `(.L_x_105) ;  /* 0x0000000000580947 */ /* 0x000fea0003800000 */
[----:B------:R-:W1:Y:S02]  /*5090*/  LDS R0, [UR8+0x18] ;  /* 0x00001808ff007984 */ /* 0x000e640008000800 */
[----:B-1----:R-:W-:-:S04]  /*50a0*/  LOP3.LUT R0, R0, UR4, RZ, 0xc0, !PT ;  /* 0x0000000400007c12 */ /* 0x002fc8000f8ec0ff */
[----:B------:R-:W-:-:S13]  /*50b0*/  ISETP.NE.AND P0, PT, R0, UR4, PT ;  /* 0x0000000400007c0c */ /* 0x000fda000bf05270 */
[----:B------:R-:W-:Y:S05]  /*50c0*/  @P0 BRA `(.L_x_106) ;  /* 0x00000000003c0947 */ /* 0x000fea0003800000 */
[----:B------:R-:W1:Y:S01]  /*50d0*/  S2R R2, SR_LANEID ;  /* 0x0000000000027919 */ /* 0x000e620000000000 */
[----:B------:R-:W-:-:S06]  /*50e0*/  ULOP3.LUT UR5, URZ, UR5, URZ, 0x33, !UPT ;  /* 0x00000005ff057292 */ /* 0x000fcc000f8e33ff */
[----:B------:R-:W-:-:S04]  /*50f0*/  IMAD.U32 R0, RZ, RZ, UR5 ;  /* 0x00000005ff007e24 */ /* 0x000fc8000f8e00ff */
[----:B------:R2:W4:Y:S02]  /*5100*/  REDUX UR7, R0 ;  /* 0x00000000000773c4 */ /* 0x0005240000000000 */
[----:B------:R1:W-:Y:S01]  /*5110*/  UTCATOMSWS.AND URZ, UR5 ;  /* 0x0000000500ff79e3 */ /* 0x0003e20008000000 */
[----:B--2---:R-:W-:Y:S01]  /*5120*/  LOP3.LUT R0, RZ, UR4, RZ, 0x33, !PT ;  /* 0x00000004ff007c12 */ /* 0x004fe2000f8e33ff */
[----:B------:R-:W-:Y:S02]  /*5130*/  VOTEU.ANY UR4, UPT, PT ;  /* 0x0000000000047886 */ /* 0x000fe400038e0100 */
[----:B------:R-:W-:Y:S02]  /*5140*/  UFLO.U32 UR4, UR4 ;  /* 0x00000004000472bd */ /* 0x000fe400080e0000 */
[----:B------:R-:W2:Y:S04]  /*5150*/  REDUX UR6, R0 ;  /* 0x00000000000673c4 */ /* 0x000ea80000000000 */
[----:B-1----:R-:W-:-:S02]  /*5160*/  ISETP.EQ.U32.AND P0, PT, R2, UR4, PT ;  /* 0x0000000402007c0c */ /* 0x002fc4000bf02070 */
[----:B----4-:R-:W-:-:S11]  /*5170*/  MOV R2, UR7 ;  /* 0x0000000700027c02 */ /* 0x010fd60008000f00 */
[----:B------:R1:W-:Y:S01]  /*5180*/  @P0 ATOMS.AND RZ, [UR8+0x14], R2 ;  /* 0x00001402ffff098c */ /* 0x0003e2000a800008 */
[----:B--2---:R-:W-:-:S05]  /*5190*/  IMAD.U32 R0, RZ, RZ, UR6 ;  /* 0x00000006ff007e24 */ /* 0x004fca000f8e00ff */
[----:B------:R1:W-:Y:S01]  /*51a0*/  @P0 ATOMS.AND RZ, [UR8+0x18], R0 ;  /* 0x00001800ffff098c */ /* 0x0003e2000a800008 */
[----:B------:R-:W-:Y:S05]  /*51b0*/  BRA `(.L_x_107) ;  /* 0x0000000000147947 */ /* 0x000fea0003800000 */
.L_x_106:
[----:B------:R-:W-:Y:S02]  /*51c0*/  MOV R2, 0x51e0 ;  /* 0x000051e000027802 */ /* 0x000fe40000000f00 */
[----:B---3-5:R-:W-:Y:S05]  /*51d0*/  CALL.REL.NOINC `($__internal_0_$__cuda_sm10x_tcgen05_guardrail_trap_col_being_dealloced_not_returned_by_alloc) ;  /* 0x0000006000107944 */ /* 0x028fea0003c00000 */
[----:B------:R-:W-:Y:S05]  /*51e0*/  BRA `(.L_x_107) ;  /* 0x0000000000087947 */ /* 0x000fea0003800000 */
.L_x_105:
[----:B------:R-:W-:Y:S02]  /*51f0*/  MOV R2, 0x5210 ;  /* 0x0000521000027802 */ /* 0x000fe40000000f00 */
[----:B---3-5:R-:W-:Y:S05]  /*5200*/  CALL.REL.NOINC `($__internal_2_$__cuda_sm10x_tcgen05_guardrail_trap_unallocated_columns_being_dealloced) ;  /* 0x00000060001c7944 */ /* 0x028fea0003c00000 */
.L_x_107:
[----:B------:R-:W-:Y:S01]  /*5210*/  NOP ;  /* 0x0000000000007918 */ /* 0x000fe20000000000 */
[----:B------:R-:W-:Y:S05]  /*5220*/  EXIT ;  /* 0x000000000000794d */ /* 0x000fea0003800000 */
.L_x_78:
[----:B------:R-:W-:-:S09]  /*5230*/  UISETP.NE.OR UP0, UPT, UR18, 0x3, !UP4 ;  /* 0x000000031200788c */ /* 0x000fd2000e705670 */
[----:B------:R-:W-:Y:S05]  /*5240*/  BRA.U UP0, `(.L_x_108) ;  /* 0x0000001100e87547 */ /* 0x000fea000b800000 */
[----:B------:R-:W2:Y:S01]  /*5250*/  LDCU.64 UR4, c[0x0][0x888] ;  /* 0x00011100ff0477ac */ /* 0x000ea20008000a00 */
[----:B------:R-:W3:Y:S01]  /*5260*/  LDC.64 R12, c[0x0][0x348] ;  /* 0x0000d200ff0c7b82 */ /* 0x000ee20000000a00 */
[----:B------:R-:W-:Y:S02]  /*5270*/  HFMA2 R9, -RZ, RZ, 0, 0 ;  /* 0x00000000ff097431 */ /* 0x000fe400000001ff */
[----:B------:R-:W-:Y:S01]  /*5280*/  IMAD.MOV.U32 R11, RZ, RZ, 0x1 ;  /* 0x00000001ff0b7424 */ /* 0x000fe200078e00ff */
[----:B------:R-:W4:Y:S01]  /*5290*/  LDCU UR46, c[0x0][0x370] ;  /* 0x00006e00ff2e77ac */ /* 0x000f220008000800 */
[----:B------:R-:W-:Y:S01]  /*52a0*/  IMAD.MOV.U32 R10, RZ, RZ, RZ ;  /* 0x000000ffff0a7224 */ /* 0x000fe200078e00ff */
[----:B------:R-:W-:Y:S01]  /*52b0*/  MOV R3, 0x1000 ;  /* 0x0000100000037802 */ /* 0x000fe20000000f00 */
[----:B------:R-:W4:Y:S01]  /*52c0*/  LDCU.128 UR48, c[0x0][0xb10] ;  /* 0x00016200ff3077ac */ /* 0x000f220008000c00 */
[----:B------:R-:W1:Y:S01]  /*52d0*/  LDCU UR37, c[0x0][0x374] ;  /* 0x00006e80ff2577ac */ /* 0x000e620008000800 */
[----:B------:R-:W1:Y:S01]  /*52e0*/  LDCU.64 UR38, c[0x0][0x890] ;  /* 0x00011200ff2677ac */ /* 0x000e620008000a00 */
[----:B--2---:R-:W-:Y:S01]  /*52f0*/  UISETP.NE.U32.AND UP0, UPT, UR4, URZ, UPT ;  /* 0x000000ff0400728c */ /* 0x004fe2000bf05070 */
[----:B------:R-:W2:Y:S01]  /*5300*/  LDCU UR15, c[0x0][0xb0c] ;  /* 0x00016180ff0f77ac */ /* 0x000ea20008000800 */
[----:B------:R-:W3:Y:S01]  /*5310*/  LDCU UR56, c[0x0][0xb20] ;  /* 0x00016400ff3877ac */ /* 0x000ee20008000800 */
[----:B------:R-:W3:Y:S01]  /*5320*/  LDCU UR4, c[0x0][0xb30] ;  /* 0x00016600ff0477ac */ /* 0x000ee20008000800 */
[----:B------:R-:W-:Y:S01]  /*5330*/  UMOV UR21, 0x400 ;  /* 0x0000040000157882 */ /* 0x000fe20000000000 */
[----:B----4-:R-:W-:-:S02]  /*5340*/  UIMAD.WIDE.U32 UR6, UR46, UR48, URZ ;  /* 0x000000302e0672a5 */ /* 0x010fc4000f8e00ff */
[----:B-1----:R-:W-:Y:S02]  /*5350*/  UIMAD.WIDE.U32 UR8, UR37, UR51, URZ ;  /* 0x00000033250872a5 */ /* 0x002fe4000f8e00ff */
[----:B------:R-:W-:Y:S02]  /*5360*/  ULEA UR21, UR47, UR21, 0x18 ;  /* 0x000000152f157291 */ /* 0x000fe4000f8ec0ff */
[----:B------:R-:W-:Y:S02]  /*5370*/  UISETP.NE.AND.EX UP6, UPT, UR5, URZ, UPT, UP0 ;  /* 0x000000ff0500728c */ /* 0x000fe4000bfc5300 */
[----:B------:R-:W-:Y:S02]  /*5380*/  UISETP.NE.AND UP0, UPT, UR45, 0x1, UPT ;  /* 0x000000012d00788c */ /* 0x000fe4000bf05270 */
[----:B------:R-:W-:Y:S02]  /*5390*/  UISETP.NE.U32.AND UP0, UPT, UR38, URZ, UPT ;  /* 0x000000ff2600728c */ /* 0x000fe4000bf05070 */
[----:B------:R-:W-:Y:S01]  /*53a0*/  UIADD3 UR52, UPT, UPT, UR21, 0x1b8, URZ ;  /* 0x000001b815347890 */ /* 0x000fe2000fffe0ff */
[----:B------:R-:W-:Y:S01]  /*53b0*/  UMOV UR6, UR7 ;  /* 0x0000000700067c82 */ /* 0x000fe20008000000 */
[----:B------:R-:W-:Y:S01]  /*53c0*/  UMOV UR53, UR9 ;  /* 0x0000000900357c82 */ /* 0x000fe20008000000 */
[----:B------:R-:W-:-:S02]  /*53d0*/  UISETP.GE.AND UP2, UPT, UR45, 0x1, UPT ;  /* 0x000000012d00788c */ /* 0x000fc4000bf46270 */
[----:B------:R-:W-:Y:S02]  /*53e0*/  UISETP.NE.AND.EX UP5, UPT, UR39, URZ, UPT, UP0 ;  /* 0x000000ff2700728c */ /* 0x000fe4000bfa5300 */
[----:B------:R-:W-:Y:S01]  /*53f0*/  UPLOP3.LUT UP3, UPT, UPT, UPT, UPT, 0x40, 0x4 ;  /* 0x000000000004789c */ /* 0x000fe20003f6e870 */
[----:B------:R-:W1:Y:S01]  /*5400*/  LDCU.64 UR22, c[0x0][0xb28] ;  /* 0x00016500ff1677ac */ /* 0x000e620008000a00 */
[----:B--2---:R-:W-:Y:S02]  /*5410*/  UISETP.NE.AND UP2, UPT, UR15, 0x1, UPT ;  /* 0x000000010f00788c */ /* 0x004fe4000bf45270 */
[----:B------:R-:W-:Y:S02]  /*5420*/  UIADD3 UR41, UPT, UPT, UR21, 0x1a0, URZ ;  /* 0x000001a015297890 */ /* 0x000fe4000fffe0ff */
[----:B------:R-:W-:Y:S02]  /*5430*/  UIADD3 UR33, UPT, UPT, UR21, 0x1a8, URZ ;  /* 0x000001a815217890 */ /* 0x000fe4000fffe0ff */
[----:B------:R-:W-:-:S02]  /*5440*/  UIADD3 UR25, UPT, UPT, UR21, 0x1b0, URZ ;  /* 0x000001b015197890 */ /* 0x000fc4000fffe0ff */
[----:B------:R-:W-:Y:S02]  /*5450*/  UPRMT UR52, UR47, 0x654, UR52 ;  /* 0x000006542f347896 */ /* 0x000fe40008000034 */
[----:B------:R-:W-:Y:S02]  /*5460*/  USHF.R.U32.HI UR54, URZ, UR49, UR6 ;  /* 0x00000031ff367299 */ /* 0x000fe40008011606 */
[----:B---3--:R-:W-:Y:S02]  /*5470*/  USHF.R.U32.HI UR53, URZ, UR56, UR53 ;  /* 0x00000038ff357299 */ /* 0x008fe40008011635 */
[----:B------:R-:W-:Y:S02]  /*5480*/  UISETP.NE.AND UP0, UPT, UR50, 0x1, UPT ;  /* 0x000000013200788c */ /* 0x000fe4000bf05270 */
[----:B------:R-:W-:-:S11]  /*5490*/  UISETP.NE.AND UP4, UPT, UR4, 0x1, UPT ;  /* 0x000000010400788c */ /* 0x000fd6000bf85270 */
.L_x_119:
[C---:B------:R-:W-:Y:S02]  /*54a0*/  LEA R8, R10.reuse, UR21, 0x3 ;  /* 0x000000150a087c11 */ /* 0x040fe4000f8e18ff */
[----:B------:R-:W-:Y:S02]  /*54b0*/  SHF.L.U32 R0, R9, 0x1f, RZ ;  /* 0x0000001f09007819 */ /* 0x000fe400000006ff */
[----:B------:R-:W-:Y:S02]  /*54c0*/  LEA R4, R10, UR21, 0x4 ;  /* 0x000000150a047c11 */ /* 0x000fe4000f8e20ff */
[----:B--2---:R-:W2:Y:S02]  /*54d0*/  SYNCS.PHASECHK.TRANS64.TRYWAIT P0, [R8+URZ+0x1f0], R0 ;  /* 0x0001f000080075a7 */ /* 0x004ea400080011ff */
[----:B--2---:R-:W-:Y:S05]  /*54e0*/  @!P0 BRA `(.L_x_109) ;  /* 0x0000005400fc8947 */ /* 0x004fea0003800000 */
.L_x_246:
[----:B------:R-:W3:Y:S01]  /*54f0*/  LDS.128 R4, [R4+0x280] ;  /* 0x0002800004047984 */ /* 0x000ee20000000c00 */
[----:B------:R-:W-:Y:S01]  /*5500*/  UISETP.GE.AND UP0, UPT, UR45, 0x1, UPT ;  /* 0x000000012d00788c */ /* 0x000fe2000bf06270 */
[----:B------:R-:W-:Y:S01]  /*5510*/  @!PT LDS RZ, [RZ] ;  /* 0x00000000fffff984 */ /* 0x000fe20000000800 */
[----:B------:R-:W-:Y:S01]  /*5520*/  @!PT LDS RZ, [RZ] ;  /* 0x00000000fffff984 */ /* 0x000fe20000000800 */
[----:B------:R-:W-:Y:S01]  /*5530*/  @!PT LDS RZ, [RZ] ;  /* 0x00000000fffff984 */ /* 0x000fe20000000800 */
[----:B------:R-:W-:Y:S01]  /*5540*/  @!PT LDS RZ, [RZ] ;  /* 0x00000000fffff984 */ /* 0x000fe20000000800 */
[----:B------:R4:W-:Y:S06]  /*5550*/  MEMBAR.ALL.CTA ;  /* 0x0000000000007992 */ /* 0x0009ec0000008000 */
[----:B----4-:R-:W4:Y:S01]  /*5560*/  FENCE.VIEW.ASYNC.S ;  /* 0x00000000000073c6 */ /* 0x010f220000000000 */
[----:B---3--:R-:W-:Y:S11]  /*5570*/  LOP3.LUT P0, RZ, R6, 0x1, RZ, 0xc0, !PT ;  /* 0x0000000106ff7812 */ /* 0x008ff6000780c0ff */
[----:B------:R-:W-:Y:S02]  /*5580*/  @!UPT UIADD3 URZ, UPT, UPT, URZ, URZ, URZ ;  /* 0x000000fffffff290 */ /* 0x000fe4000fffe0ff */
[----:B----4-:R-:W-:Y:S01]  /*5590*/  VOTEU.ANY UP2, P0 ;  /* 0x0000000000ff7886 */ /* 0x010fe20000040100 */
[----:B------:R-:W-:Y:S11]  /*55a0*/  PLOP3.LUT P0, PT, PT, PT, UP2, 0x80, 0x8 ;  /* 0x000000000008781c */ /* 0x000ff60003f0f028 */
[----:B------:R-:W-:Y:S02]  /*55b0*/  @!UPT UIADD3 URZ, UPT, UPT, URZ, URZ, URZ ;  /* 0x000000fffffff290 */ /* 0x000fe4000fffe0ff */
[----:B--2---:R-:W-:Y:S02]  /*55c0*/  @P0 SHF.R.U32.HI R0, RZ, 0x10, R5 ;  /* 0x00000010ff000819 */ /* 0x004fe40000011605 */
[----:B------:R-:W-:Y:S02]  /*55d0*/  @P0 MOV R2, R4 ;  /* 0x0000000400020202 */ /* 0x000fe40000000f00 */
[----:B------:R-:W-:Y:S01]  /*55e0*/  @P0 R2UR UR4, R0 ;  /* 0x00000000000402ca */ /* 0x000fe200000e0000 */
[----:B------:R-:W-:Y:S01]  /*55f0*/  VIADD R0, R8, 0x200 ;  /* 0x0000020008007836 */ /* 0x000fe20000000000 */
[----:B------:R-:W-:Y:S02]  /*5600*/  @P0 LOP3.LUT R4, R5, 0xffff, RZ, 0xc0, !PT ;  /* 0x0000ffff05040812 */ /* 0x000fe400078ec0ff */
[----:B------:R-:W-:Y:S02]  /*5610*/  @P0 R2UR UR6, R2 ;  /* 0x00000000020602ca */ /* 0x000fe400000e0000 */
[----:B------:R-:W-:Y:S02]  /*5620*/  PRMT R0, RZ, 0x654, R0 ;  /* 0x00000654ff007816 */ /* 0x000fe40000000000 */
[----:B------:R-:W-:Y:S02]  /*5630*/  @P0 R2UR UR5, R4 ;  /* 0x00000000040502ca */ /* 0x000fe400000e0000 */
[----:B------:R2:W-:Y:S03]  /*5640*/  SYNCS.ARRIVE.TRANS64.RED.A1T0 RZ, [R0+URZ], RZ ;  /* 0x000000ff00ff79a7 */ /* 0x0005e600081004ff */
[----:B------:R-:W-:Y:S04]  /*5650*/  @UP2 UMOV UR29, UR4 ;  /* 0x00000004001d2c82 */ /* 0x000fe80008000000 */
[----:B------:R-:W-:Y:S04]  /*5660*/  @UP2 UMOV UR14, UR6 ;  /* 0x00000006000e2c82 */ /* 0x000fe80008000000 */
[----:B------:R-:W-:Y:S01]  /*5670*/  @UP2 UMOV UR13, UR5 ;  /* 0x00000005000d2c82 */ /* 0x000fe20008000000 */
[----:B------:R-:W-:Y:S05]  /*5680*/  BRA.U !UP0, `(.L_x_110) ;  /* 0x0000000108c07547 */ /* 0x000fea000b800000 */
[----:B------:R-:W-:Y:S02]  /*5690*/  UIMAD.WIDE.U32 UR16, UR13, UR51, URZ ;  /* 0x000000330d1072a5 */ /* 0x000fe4000f8e00ff */
[----:B------:R-:W-:Y:S02]  /*56a0*/  UP2UR UR20, UPR, URZ, 0x4 ;  /* 0x00000004ff147883 */ /* 0x000fe40008000000 */
[----:B------:R-:W-:Y:S02]  /*56b0*/  UISETP.NE.AND UP2, UPT, UR50, 0x1, UPT ;  /* 0x000000013200788c */ /* 0x000fe4000bf45270 */
[----:B------:R-:W-:Y:S02]  /*56c0*/  UIMAD.WIDE.U32 UR18, UR14, UR48, URZ ;  /* 0x000000300e1272a5 */ /* 0x000fe4000f8e00ff */
[----:B------:R-:W-:Y:S02]  /*56d0*/  USEL UR4, UR37, UR53, !UP2 ;  /* 0x0000003525047287 */ /* 0x000fe4000d000000 */
[----:B------:R-:W-:Y:S02]  /*56e0*/  UISETP.NE.AND UP0, UPT, UR15, 0x1, UPT ;  /* 0x000000010f00788c */ /* 0x000fe4000bf05270 */
[----:B------:R-:W-:Y:S02]  /*56f0*/  UP2UR UR24, UPR, URZ, 0x2 ;  /* 0x00000002ff187883 */ /* 0x000fe40008000000 */
[----:B------:R-:W-:Y:S02]  /*5700*/  UISETP.NE.AND UP1, UPT, UR45, 0x1, UPT ;  /* 0x000000012d00788c */ /* 0x000fe4000bf25270 */
[----:B-1----:R-:W-:Y:S02]  /*5710*/  UIMAD.WIDE.U32 UR8, UR4, UR22, URZ ;  /* 0x00000016040872a5 */ /* 0x002fe4000f8e00ff */
[----:B------:R-:W-:Y:S01]  /*5720*/  USEL UR7, UR46, UR54, !UP0 ;  /* 0x000000362e077287 */ /* 0x000fe2000c000000 */
[----:B------:R-:W-:Y:S02]  /*5730*/  UMOV UR5, UR17 ;  /* 0x0000001100057c82 */ /* 0x000fe40008000000 */
[----:B------:R-:W-:Y:S02]  /*5740*/  USHF.R.U32.HI UR6, URZ, UR56, UR5 ;  /* 0x00000038ff067299 */ /* 0x000fe40008011605 */
[----:B------:R-:W-:Y:S02]  /*5750*/  UIMAD.WIDE.U32 UR10, UR7, UR22, URZ ;  /* 0x00000016070a72a5 */ /* 0x000fe4000f8e00ff */
[----:B------:R-:W-:Y:S02]  /*5760*/  USEL UR6, UR13, UR6, !UP2 ;  /* 0x000000060d067287 */ /* 0x000fe4000d000000 */
[----:B------:R-:W-:Y:S01]  /*5770*/  UISETP.NE.AND UP2, UPT, UR20, URZ, UPT ;  /* 0x000000ff1400728c */ /* 0x000fe2000bf45270 */
[----:B------:R-:W-:Y:S02]  /*5780*/  UMOV UR5, UR19 ;  /* 0x0000001300057c82 */ /* 0x000fe40008000000 */
[----:B------:R-:W-:Y:S03]  /*5790*/  USHF.R.U32.HI UR12, URZ, UR49, UR5 ;  /* 0x00000031ff0c7299 */ /* 0x000fe60008011605 */
[----:B------:R-:W-:Y:S02]  /*57a0*/  UMOV UR5, UR9 ;  /* 0x0000000900057c82 */ /* 0x000fe40008000000 */
[----:B------:R-:W-:Y:S03]  /*57b0*/  @UP1 USHF.R.U32.HI UR4, URZ, UR23, UR5 ;  /* 0x00000017ff041299 */ /* 0x000fe60008011605 */
[----:B------:R-:W-:Y:S01]  /*57c0*/  UMOV UR5, UR11 ;  /* 0x0000000b00057c82 */ /* 0x000fe20008000000 */
[----:B------:R-:W-:Y:S02]  /*57d0*/  UIMAD UR4, UR45, UR4, URZ ;  /* 0x000000042d0472a4 */ /* 0x000fe4000f8e02ff */
[----:B------:R-:W-:Y:S02]  /*57e0*/  @UP1 USHF.R.U32.HI UR7, URZ, UR23, UR5 ;  /* 0x00000017ff071299 */ /* 0x000fe40008011605 */
[----:B------:R-:W-:Y:S02]  /*57f0*/  USEL UR5, UR14, UR12, !UP0 ;  /* 0x0000000c0e057287 */ /* 0x000fe4000c000000 */
[----:B------:R-:W-:Y:S02]  /*5800*/  UIMAD.WIDE.U32 UR10, UR6, UR22, URZ ;  /* 0x00000016060a72a5 */ /* 0x000fe4000f8e00ff */
[----:B------:R-:W-:Y:S02]  /*5810*/  UIMAD UR8, UR45, UR7, URZ ;  /* 0x000000072d0872a4 */ /* 0x000fe4000f8e02ff */
[----:B------:R-:W-:Y:S03]  /*5820*/  UISETP.GE.AND UP0, UPT, UR6, UR4, UPT ;  /* 0x000000040600728c */ /* 0x000fe6000bf06270 */
[----:B------:R-:W-:Y:S01]  /*5830*/  UMOV UR4, UR11 ;  /* 0x0000000b00047c82 */ /* 0x000fe20008000000 */
[----:B------:R-:W-:Y:S02]  /*5840*/  UISETP.GE.OR UP0, UPT, UR5, UR8, UP0 ;  /* 0x000000080500728c */ /* 0x000fe40008706670 */
[----:B------:R-:W-:Y:S02]  /*5850*/  USHF.R.U32.HI UR4, URZ, UR23, UR4 ;  /* 0x00000017ff047299 */ /* 0x000fe40008011604 */
[----:B------:R-:W-:Y:S02]  /*5860*/  UIMAD.WIDE.U32 UR8, UR5, UR22, URZ ;  /* 0x00000016050872a5 */ /* 0x000fe4000f8e00ff */
[----:B------:R-:W-:Y:S04]  /*5870*/  USEL UR10, UR6, UR4, !UP1 ;  /* 0x00000004060a7287 */ /* 0x000fe8000c800000 */
[----:B------:R-:W-:Y:S01]  /*5880*/  UIADD3 UR11, UPT, UPT, -UR10, URZ, URZ ;  /* 0x000000ff0a0b7290 */ /* 0x000fe2000fffe1ff */
[----:B------:R-:W-:Y:S02]  /*5890*/  @!UP0 UMOV UR4, UR9 ;  /* 0x0000000900048c82 */ /* 0x000fe40008000000 */
[----:B------:R-:W-:Y:S02]  /*58a0*/  @!UP0 USHF.R.U32.HI UR4, URZ, UR23, UR4 ;  /* 0x00000017ff048299 */ /* 0x000fe40008011604 */
[----:B------:R-:W-:Y:S02]  /*58b0*/  UIMAD UR8, UR45, UR11, UR6 ;  /* 0x0000000b2d0872a4 */ /* 0x000fe4000f8e0206 */
[----:B------:R-:W-:Y:S02]  /*58c0*/  @!UP0 USEL UR4, UR5, UR4, !UP1 ;  /* 0x0000000405048287 */ /* 0x000fe4000c800000 */
[----:B------:R-:W-:Y:S02]  /*58d0*/  UISETP.NE.AND UP1, UPT, UR24, URZ, UPT ;  /* 0x000000ff1800728c */ /* 0x000fe4000bf25270 */
[----:B------:R-:W-:Y:S02]  /*58e0*/  @!UP0 UIMAD UR7, UR7, UR8, UR4 ;  /* 0x00000008070782a4 */ /* 0x000fe4000f8e0204 */
[----:B------:R-:W-:Y:S02]  /*58f0*/  @!UP0 UIADD3 UR9, UPT, UPT, UR10, -UR4, URZ ;  /* 0x800000040a098290 */ /* 0x000fe4000fffe0ff */
[----:B------:R-:W-:Y:S02]  /*5900*/  UIADD3 UR8, UPT, UPT, -UR6, URZ, URZ ;  /* 0x000000ff06087290 */ /* 0x000fe4000fffe1ff */
[----:B------:R-:W-:Y:S02]  /*5910*/  UIADD3 UR4, UPT, UPT, -UR5, URZ, URZ ;  /* 0x000000ff05047290 */ /* 0x000fe4000fffe1ff */
[----:B------:R-:W-:Y:S03]  /*5920*/  @!UP0 UIMAD UR6, UR9, UR45, UR5 ;  /* 0x0000002d090682a4 */ /* 0x000fe6000f8e0205 */
[----:B------:R-:W-:Y:S01]  /*5930*/  @!UP0 UMOV UR5, UR7 ;  /* 0x0000000700058c82 */ /* 0x000fe20008000000 */
[----:B------:R-:W-:Y:S02]  /*5940*/  UIMAD UR7, UR15, UR4, UR14 ;  /* 0x000000040f0772a4 */ /* 0x000fe4000f8e020e */
[----:B------:R-:W-:Y:S02]  /*5950*/  UIMAD UR4, UR50, UR8, UR13 ;  /* 0x00000008320472a4 */ /* 0x000fe4000f8e020d */
[----:B------:R-:W-:Y:S02]  /*5960*/  UIMAD UR14, UR5, UR15, UR7 ;  /* 0x0000000f050e72a4 */ /* 0x000fe4000f8e0207 */
[----:B------:R-:W-:Y:S11]  /*5970*/  UIMAD UR13, UR6, UR50, UR4 ;  /* 0x00000032060d72a4 */ /* 0x000ff6000f8e0204 */
[----:B------:R-:W-:Y:S01]  /*5980*/  @!UPT UIADD3 URZ, UPT, UPT, URZ, URZ, URZ ;  /* 0x000000fffffff290 */ /* 0x000fe2000fffe0ff */
.L_x_110:
[----:B------:R-:W3:Y:S01]  /*5990*/  @!UP4 LDCU.128 UR8, c[0x0][0xb10] ;  /* 0x00016200ff08c7ac */ /* 0x000ee20008000c00 */
[----:B------:R-:W-:Y:S02]  /*59a0*/  ISETP.NE.U32.AND P0, PT, RZ, UR38, PT ;  /* 0x00000026ff007c0c */ /* 0x000fe4000bf05070 */
[----:B------:R-:W-:Y:S02]  /*59b0*/  SHF.L.U32 R4, R11, 0x1f, RZ ;  /* 0x0000001f0b047819 */ /* 0x000fe400000006ff */
[----:B------:R-:W-:Y:S01]  /*59c0*/  ISETP.NE.AND.EX P0, PT, RZ, UR39, PT, P0 ;  /* 0x00000027ff007c0c */ /* 0x000fe2000bf05300 */
[----:B------:R-:W4:Y:S01]  /*59d0*/  @!UP4 LDCU UR5, c[0x0][0xb0c] ;  /* 0x00016180ff05c7ac */ /* 0x000f220008000800 */
[----:B------:R-:W-:Y:S02]  /*59e0*/  USHF.L.U32 UR42, UR30, 0x7, URZ ;  /* 0x000000071e2a7899 */ /* 0x000fe400080006ff */
[----:B------:R-:W-:Y:S02]  /*59f0*/  USHF.L.U32 UR43, UR31, 0x6, URZ ;  /* 0x000000061f2b7899 */ /* 0x000fe400080006ff */
[----:B---3--:R-:W-:Y:S07]  /*5a00*/  UIMAD.WIDE.U32 UR6, UR14, UR8, URZ ;  /* 0x000000080e0672a5 */ /* 0x008fee000f8e00ff */
[----:B------:R-:W-:Y:S01]  /*5a10*/  @!UP4 UMOV UR4, UR7 ;  /* 0x000000070004cc82 */ /* 0x000fe20008000000 */
[----:B----4-:R-:W-:Y:S02]  /*5a20*/  @!UP4 UISETP.NE.AND UP0, UPT, UR5, 0x1, UPT ;  /* 0x000000010500c88c */ /* 0x010fe4000bf05270 */
[----:B------:R-:W-:Y:S02]  /*5a30*/  @!UP4 USHF.R.U32.HI UR4, URZ, UR9, UR4 ;  /* 0x00000009ff04c299 */ /* 0x000fe40008011604 */
[----:B------:R-:W-:Y:S02]  /*5a40*/  UIMAD.WIDE.U32 UR6, UR13, UR11, URZ ;  /* 0x0000000b0d0672a5 */ /* 0x000fe4000f8e00ff */
[----:B------:R-:W-:Y:S02]  /*5a50*/  @!UP4 USEL UR8, UR14, UR4, !UP0 ;  /* 0x000000040e08c287 */ /* 0x000fe4000c000000 */
[----:B------:R-:W-:Y:S03]  /*5a60*/  @!UP4 UISETP.NE.AND UP0, UPT, UR10, 0x1, UPT ;  /* 0x000000010a00c88c */ /* 0x000fe6000bf05270 */
[----:B------:R-:W-:Y:S02]  /*5a70*/  @!UP4 UMOV UR6, UR7 ;  /* 0x000000070006cc82 */ /* 0x000fe40008000000 */
[----:B------:R-:W3:Y:S02]  /*5a80*/  @!UP4 LDCU UR4, c[0x0][0xb20] ;  /* 0x00016400ff04c7ac */ /* 0x000ee40008000800 */
[----:B---3--:R-:W-:Y:S04]  /*5a90*/  @!UP4 USHF.R.U32.HI UR6, URZ, UR4, UR6 ;  /* 0x00000004ff06c299 */ /* 0x008fe80008011606 */
[----:B------:R-:W-:Y:S04]  /*5aa0*/  @!UP4 USEL UR6, UR13, UR6, !UP0 ;  /* 0x000000060d06c287 */ /* 0x000fe8000c000000 */
[----:B------:R-:W-:Y:S02]  /*5ab0*/  @!UP4 UIADD3 UR4, UPT, UPT, -UR8, UR6, URZ ;  /* 0x000000060804c290 */ /* 0x000fe4000fffe1ff */
[----:B------:R-:W-:Y:S02]  /*5ac0*/  @!UP4 UIADD3 UR6, UPT, UPT, UR8, -UR6, URZ ;  /* 0x800000060806c290 */ /* 0x000fe4000fffe0ff */
[----:B------:R-:W-:Y:S02]  /*5ad0*/  @!UP4 UIMAD UR14, UR4, UR5, UR14 ;  /* 0x00000005040ec2a4 */ /* 0x000fe4000f8e020e */
[----:B------:R-:W-:Y:S01]  /*5ae0*/  @!UP4 UIMAD UR13, UR6, UR10, UR13 ;  /* 0x0000000a060dc2a4 */ /* 0x000fe2000f8e020d */
[----:B------:R-:W-:Y:S11]  /*5af0*/  BRA.U UP3, `(.L_x_111) ;  /* 0x0000000103107547 */ /* 0x000ff6000b800000 */
[----:B------:R-:W-:Y:S04]  /*5b00*/  MOV R2, UR55 ;  /* 0x0000003700027c02 */ /* 0x000fe80008000f00 */
[----:B------:R-:W-:Y:S04]  /*5b10*/  SHF.L.U32 R2, R2, 0x1f, RZ ;  /* 0x0000001f02027819 */ /* 0x000fe800000006ff */
[----:B------:R-:W3:Y:S02]  /*5b20*/  SYNCS.PHASECHK.TRANS64.TRYWAIT P1, [UR21+0x1e8], R2 ;  /* 0x0001e802ff0075a7 */ /* 0x000ee40008021115 */
[----:B---3--:R-:W-:Y:S05]  /*5b30*/  @!P1 BRA `(.L_x_112) ;  /* 0x00000050007c9947 */ /* 0x008fea0003800000 */
.L_x_111:
[----:B------:R-:W-:Y:S05]  /*5b40*/  BRA.U !UP5, `(.L_x_113) ;  /* 0x000000010d387547 */ /* 0x000fea000b800000 */
[----:B------:R-:W-:Y:S01]  /*5b50*/  UPLOP3.LUT UP1, UPT, UPT, UPT, UP6, 0x80, 0x8 ;  /* 0x000000000008789c */ /* 0x000fe20003f2f060 */
[----:B--2---:R-:W-:Y:S01]  /*5b60*/  HFMA2 R0, -RZ, RZ, 0, 5.9604644775390625e-08 ;  /* 0x00000001ff007431 */ /* 0x004fe200000001ff */
[----:B------:R-:W2:Y:S01]  /*5b70*/  LDCU.64 UR8, c[0x0][0x358] ;  /* 0x00006b00ff0877ac */ /* 0x000ea20008000a00 */
[----:B------:R-:W-:Y:S03]  /*5b80*/  IMAD.MOV.U32 R46, RZ, RZ, 0x1 ;  /* 0x00000001ff2e7424 */ /* 0x000fe600078e00ff */
[----:B------:R-:W-:Y:S05]  /*5b90*/  PLOP3.LUT P1, PT, PT, PT, UP1, 0x80, 0x8 ;  /* 0x000000000008781c */ /* 0x000fea0003f2f018 */
[----:B------:R-:W3:Y:S01]  /*5ba0*/  @UP1 LDCU.64 UR4, c[0x0][0x888] ;  /* 0x00011100ff0417ac */ /* 0x000ee20008000a00 */
[----:B------:R-:W-:Y:S07]  /*5bb0*/  @UP1 UIMAD UR6, UR36, UR38, URZ ;  /* 0x00000026240612a4 */ /* 0x000fee000f8e02ff */
[----:B------:R-:W-:Y:S01]  /*5bc0*/  @!P1 PRMT R46, R0, 0x7610, R46 ;  /* 0x00007610002e9816 */ /* 0x000fe2000000002e */
[----:B---3--:R-:W-:Y:S06]  /*5bd0*/  @UP1 UIMAD.WIDE UR4, UR6, 0x4, UR4 ;  /* 0x00000004060418a5 */ /* 0x008fec000f8e0204 */
[----:B------:R-:W-:Y:S01]  /*5be0*/  IMAD.U32 R6, RZ, RZ, UR4 ;  /* 0x00000004ff067e24 */ /* 0x000fe2000f8e00ff */
[----:B------:R-:W-:Y:S04]  /*5bf0*/  MOV R7, UR5 ;  /* 0x0000000500077c02 */ /* 0x000fe80008000f00 */
[----:B------:R-:W3:Y:S01]  /*5c00*/  @!UP1 LDCU UR4, c[0x0][0x880] ;  /* 0x00011000ff0497ac */ /* 0x000ee20008000800 */
[----:B--2--5:R4:W5:Y:S02]  /*5c10*/  @P1 LDG.E R27, desc[UR8][R6.64] ;  /* 0x00000008061b1981 */ /* 0x024964000c1e1900 */
[----:B---34-:R-:W-:Y:S07]  /*5c20*/  @!P1 IMAD.U32 R27, RZ, RZ, UR4 ;  /* 0x00000004ff1b9e24 */ /* 0x018fee000f8e00ff */
.L_x_113:
[----:B-----5:R-:W-:Y:S01]  /*5c30*/  @!P0 FSETP.EQ.AND P2, PT, R27, RZ, PT ;  /* 0x000000ff1b00820b */ /* 0x020fe20003f42000 */
[----:B------:R-:W-:Y:S01]  /*5c40*/  @!UPT UIADD3 URZ, UPT, UPT, URZ, URZ, URZ ;  /* 0x000000fffffff290 */ /* 0x000fe2000fffe0ff */
[----:B------:R-:W-:Y:S11]  /*5c50*/  @!P0 BRA `(.L_x_114) ;  /* 0x0000000000148947 */ /* 0x000ff60003800000 */
[----:B------:R-:W-:Y:S02]  /*5c60*/  LOP3.LUT P0, RZ, R46, 0xff, RZ, 0xc0, !PT ;  /* 0x000000ff2eff7812 */ /* 0x000fe4000780c0ff */
[----:B------:R-:W-:Y:S04]  /*5c70*/  PLOP3.LUT P2, PT, PT, PT, UP1, 0x80, 0x8 ;  /* 0x000000000008781c */ /* 0x000fe80003f4f018 */
[----:B------:R-:W-:Y:S07]  /*5c80*/  PLOP3.LUT P2, PT, P2, PT, PT, 0x8, 0x80 ;  /* 0x000000000080781c */ /* 0x000fee000174e170 */
[----:B------:R-:W-:Y:S11]  /*5c90*/  @P0 FSETP.EQ.AND P2, PT, R27, RZ, PT ;  /* 0x000000ff1b00020b */ /* 0x000ff60003f42000 */
[----:B------:R-:W-:Y:S02]  /*5ca0*/  @!UPT UIADD3 URZ, UPT, UPT, URZ, URZ, URZ ;  /* 0x000000fffffff290 */ /* 0x000fe4000fffe0ff */
.L_x_114:
[----:B------:R-:W3:Y:S01]  /*5cb0*/  SYNCS.PHASECHK.TRANS64.TRYWAIT P0, [UR21+0x1c0], R4 ;  /* 0x0001c004ff0075a7 */ /* 0x000ee20008001115 */
[----:B------:R-:W-:Y:S04]  /*5cc0*/  ELECT P1, URZ, PT ;  /* 0x0000000000ff782f */ /* 0x000fe80003820000 */
[----:B------:R-:W-:Y:S01]  /*5cd0*/  PLOP3.LUT P1, PT, P2, P1, PT, 0xf2, 0x2f ;  /* 0x00000000002f781c */ /* 0x000fe20001723e72 */
[----:B------:R-:W-:Y:S01]  /*5ce0*/  @!UPT UIADD3 URZ, UPT, UPT, URZ, URZ, URZ ;  /* 0x000000fffffff290 */ /* 0x000fe2000fffe0ff */
[----:B---3--:R-:W-:Y:S11]  /*5cf0*/  @!P0 BRA `(.L_x_115) ;  /* 0x0000005000248947 */ /* 0x008ff60003800000 */
.L_x_249:
[----:B--2---:R-:W-:Y:S01]  /*5d00*/  @!P1 IADD3 R2, P0, PT, R12, 0x580, RZ ;  /* 0x000005800c029810 */ /* 0x004fe20007f1e0ff */
[----:B------:R-:W-:Y:S01]  /*5d10*/  VOTEU.ALL UP0, P1 ;  /* 0x0000000000ff7886 */ /* 0x000fe20000800000 */
[----:B------:R-:W-:Y:S01]  /*5d20*/  UMOV UR6, 0x0 ;  /* 0x0000000000067882 */ /* 0x000fe20000000000 */
[----:B------:R-:W-:Y:S01]  /*5d30*/  UMOV UR7, 0x10000000 ;  /* 0x1000000000077882 */ /* 0x000fe20000000000 */
[----:B------:R-:W-:Y:S01]  /*5d40*/  @!P1 R2UR UR5, R2 ;  /* 0x00000000020592ca */ /* 0x000fe200000e0000 */
[----:B------:R-:W-:Y:S01]  /*5d50*/  @!P1 IMAD.X R0, RZ, RZ, R13, P0 ;  /* 0x000000ffff009224 */ /* 0x000fe200000e060d */
[----:B------:R-:W-:Y:S02]  /*5d60*/  @!UP0 UIADD3 UR40, UPT, UPT, UR21, 0x300, URZ ;  /* 0x0000030015288890 */ /* 0x000fe4000fffe0ff */
[----:B------:R-:W-:Y:S02]  /*5d70*/  @!UP0 UIADD3 UR10, UPT, UPT, UR42, 0x40, URZ ;  /* 0x000000402a0a8890 */ /* 0x000fe4000fffe0ff */
[----:B------:R-:W-:Y:S01]  /*5d80*/  @!P1 R2UR UR4, R0 ;  /* 0x00000000000492ca */ /* 0x000fe200000e0000 */
[----:B------:R-:W-:Y:S01]  /*5d90*/  @!UP0 UIADD3 UR8, UPT, UPT, UR21, 0xb00, URZ ;  /* 0x00000b0015088890 */ /* 0x000fe2000fffe0ff */
[----:B------:R-:W-:Y:S01]  /*5da0*/  @!P1 IMAD.MOV.U32 R0, RZ, RZ, 0x1000 ;  /* 0x00001000ff009424 */ /* 0x000fe200078e00ff */
[----:B------:R-:W-:Y:S01]  /*5db0*/  VOTEU.ALL UP0, P1 ;  /* 0x0000000000ff7886 */ /* 0x000fe20000800000 */
[----:B------:R-:W-:Y:S01]  /*5dc0*/  UMOV UR44, UR36 ;  /* 0x00000024002c7c82 */ /* 0x000fe20008000000 */
[----:B------:R-:W-:Y:S01]  /*5dd0*/  UMOV UR9, UR41 ;  /* 0x0000002900097c82 */ /* 0x000fe20008000000 */
[----:B------:R-:W-:Y:S01]  /*5de0*/  UMOV UR11, UR43 ;  /* 0x0000002b000b7c82 */ /* 0x000fe20008000000 */
[----:B------:R-:W-:Y:S01]  /*5df0*/  IMAD.U32 R6, RZ, RZ, UR5 ;  /* 0x00000005ff067e24 */ /* 0x000fe2000f8e00ff */
[----:B------:R-:W-:Y:S05]  /*5e00*/  UMOV UR12, UR36 ;  /* 0x00000024000c7c82 */ /* 0x000fea0008000000 */
[----:B------:R-:W-:Y:S01]  /*5e10*/  IMAD.U32 R7, RZ, RZ, UR4 ;  /* 0x00000004ff077e24 */ /* 0x000fe2000f8e00ff */
[----:B------:R-:W-:Y:S04]  /*5e20*/  @!P1 R2UR UR4, R6 ;  /* 0x00000000060492ca */ /* 0x000fe800000e0000 */
[----:B------:R-:W-:Y:S11]  /*5e30*/  @!P1 R2UR UR5, R7 ;  /* 0x00000000070592ca */ /* 0x000ff600000e0000 */
[----:B------:R-:W-:Y:S02]  /*5e40*/  @!UPT UIADD3 URZ, UPT, UPT, URZ, URZ, URZ ;  /* 0x000000fffffff290 */ /* 0x000fe4000fffe0ff */
[----:B------:R-:W-:Y:S01]  /*5e50*/  @!UP0 UTMALDG.3D [UR40], [UR4], desc[UR6] ;  /* 0x00000628040085b4 */ /* 0x000fe20008011000 */
[----:B------:R-:W-:Y:S05]  /*5e60*/  VOTEU.ALL UP0, P1 ;  /* 0x0000000000ff7886 */ /* 0x000fea0000800000 */
[----:B------:R2:W-:Y:S01]  /*5e70*/  @!UP0 UTMALDG.3D [UR8], [UR4], desc[UR6] ;  /* 0x00000608040085b4 */ /* 0x0005e20008011000 */
[----:B------:R3:W-:Y:S01]  /*5e80*/  @!P1 SYNCS.ARRIVE.TRANS64.RED.A0TR RZ, [UR21+0x1a0], R0 ;  /* 0x0001a000ffff99a7 */ /* 0x0007e20008300415 */
[----:B--2---:R-:W-:Y:S09]  /*5e90*/  UPRMT UR4, UR47, 0x654, UR41 ;  /* 0x000006542f047896 */ /* 0x004ff20008000029 */
[----:B------:R-:W-:Y:S01]  /*5ea0*/  SYNCS.ARRIVE.TRANS64.RED.A1T0 RZ, [UR4], RZ ;  /* 0x000000ffffff79a7 */ /* 0x000fe20008100404 */
[----:B------:R-:W2:Y:S02]  /*5eb0*/  SYNCS.PHASECHK.TRANS64.TRYWAIT P0, [UR21+0x1c8], R4 ;  /* 0x0001c804ff0075a7 */ /* 0x000ea40008001115 */
[----:B--23--:R-:W-:Y:S05]  /*5ec0*/  @!P0 BRA `(.L_x_116) ;  /* 0x0000004c00c88947 */ /* 0x00cfea0003800000 */
.L_x_251:
[----:B------:R-:W-:Y:S01]  /*5ed0*/  @!P1 IADD3 R2, P0, PT, R12, 0x580, RZ ;  /* 0x000005800c029810 */ /* 0x000fe20007f1e0ff */
[----:B------:R-:W-:Y:S01]  /*5ee0*/  VOTEU.ALL UP0, P1 ;  /* 0x0000000000ff7886 */ /* 0x000fe20000800000 */
[----:B------:R-:W-:Y:S01]  /*5ef0*/  UMOV UR6, 0x0 ;  /* 0x0000000000067882 */ /* 0x000fe20000000000 */
[----:B------:R-:W-:Y:S01]  /*5f00*/  UMOV UR7, 0x10000000 ;  /* 0x1000000000077882 */ /* 0x000fe20000000000 */
[----:B------:R-:W-:Y:S01]  /*5f10*/  @!P1 R2UR UR5, R2 ;  /* 0x00000000020592ca */ /* 0x000fe200000e0000 */
[----:B--2---:R-:W-:Y:S01]  /*5f20*/  @!P1 IMAD.X R0, RZ, RZ, R13, P0 ;  /* 0x000000ffff009224 */ /* 0x004fe200000e060d */
[----:B------:R-:W-:Y:S02]  /*5f30*/  @!UP0 UIADD3 UR34, UPT, UPT, UR42, 0x10, URZ ;  /* 0x000000102a228890 */ /* 0x000fe4000fffe0ff */
[----:B------:R-:W-:Y:S02]  /*5f40*/  @!UP0 UIADD3 UR32, UPT, UPT, UR21, 0x1300, URZ ;  /* 0x0000130015208890 */ /* 0x000fe4000fffe0ff */
[----:B------:R-:W-:Y:S01]  /*5f50*/  @!P1 R2UR UR4, R0 ;  /* 0x00000000000492ca */ /* 0x000fe200000e0000 */
[----:B------:R-:W-:Y:S01]  /*5f60*/  @!UP0 UIADD3 UR10, UPT, UPT, UR42, 0x50, URZ ;  /* 0x000000502a0a8890 */ /* 0x000fe2000fffe0ff */
[----:B------:R-:W-:Y:S01]  /*5f70*/  @!P1 IMAD.MOV.U32 R0, RZ, RZ, 0x1000 ;  /* 0x00001000ff009424 */ /* 0x000fe200078e00ff */
[----:B------:R-:W-:Y:S01]  /*5f80*/  @!UP0 UIADD3 UR8, UPT, UPT, UR21, 0x1b00, URZ ;  /* 0x00001b0015088890 */ /* 0x000fe2000fffe0ff */
[----:B------:R-:W-:Y:S01]  /*5f90*/  VOTEU.ALL UP0, P1 ;  /* 0x0000000000ff7886 */ /* 0x000fe20000800000 */
[----:B------:R-:W-:Y:S02]  /*5fa0*/  UMOV UR35, UR43 ;  /* 0x0000002b00237c82 */ /* 0x000fe40008000000 */
[----:B------:R-:W-:Y:S01]  /*5fb0*/  IMAD.U32 R6, RZ, RZ, UR5 ;  /* 0x00000005ff067e24 */ /* 0x000fe2000f8e00ff */
[----:B------:R-:W-:Y:S01]  /*5fc0*/  UMOV UR9, UR33 ;  /* 0x0000002100097c82 */ /* 0x000fe20008000000 */
[----:B------:R-:W-:Y:S01]  /*5fd0*/  UMOV UR11, UR43 ;  /* 0x0000002b000b7c82 */ /* 0x000fe20008000000 */
[----:B------:R-:W-:Y:S03]  /*5fe0*/  UMOV UR12, UR36 ;  /* 0x00000024000c7c82 */ /* 0x000fe60008000000 */
        /* <DEDUP_REMOVED lines=12> */
.L_x_253:
[----:B------:R-:W-:Y:S01]  /*60b0*/  @!P1 IADD3 R2, P0, PT, R12, 0x580, RZ ;  /* 0x000005800c029810 */ /* 0x000fe20007f1e0ff */
[----:B------:R-:W-:Y:S01]  /*60c0*/  VOTEU.ALL UP0, P1 ;  /* 0x0000000000ff7886 */ /* 0x000fe20000800000 */
[----:B------:R-:W-:Y:S01]  /*60d0*/  UMOV UR6, 0x0 ;  /* 0x0000000000067882 */ /* 0x000fe20000000000 */
[----:B------:R-:W-:Y:S01]  /*60e0*/  UMOV UR7, 0x10000000 ;  /* 0x1000000000077882 */ /* 0x000fe20000000000 */
[----:B------:R-:W-:Y:S01]  /*60f0*/  @!P1 R2UR UR5, R2 ;  /* 0x00000000020592ca */ /* 0x000fe200000e0000 */
[----:B--2---:R-:W-:Y:S01]  /*6100*/  @!P1 IMAD.X R0, RZ, RZ, R13, P0 ;  /* 0x000000ffff009224 */ /* 0x004fe200000e060d */
[----:B------:R-:W-:Y:S01]  /*6110*/  @!UP0 UIADD3 UR26, UPT, UPT, UR42, 0x20, URZ ;  /* 0x000000202a1a8890 */ /* 0x000fe2000fffe0ff */
[----:B------:R-:W-:Y:S01]  /*6120*/  VIADD R10, R10, 0x1 ;  /* 0x000000010a0a7836 */ /* 0x000fe20000000000 */
        /* <DEDUP_REMOVED lines=10> */
[----:B------:R-:W-:Y:S01]  /*61d0*/  UMOV UR11, UR43 ;  /* 0x0000002b000b7c82 */ /* 0x000fe20008000000 */
[----:B------:R-:W-:Y:S02]  /*61e0*/  UMOV UR12, UR36 ;  /* 0x00000024000c7c82 */ /* 0x000fe40008000000 */
        /* <DEDUP_REMOVED lines=12> */
.L_x_255:
[----:B------:R-:W-:Y:S01]  /*62b0*/  UIADD3 UR31, UPT, UPT, UR14, UR63, URZ ;  /* 0x0000003f0e1f7290 */ /* 0x000fe2000fffe0ff */
[----:B------:R-:W-:Y:S01]  /*62c0*/  @!P1 IADD3 R2, P0, PT, R12, 0x580, RZ ;  /* 0x000005800c029810 */ /* 0x000fe20007f1e0ff */
[----:B------:R-:W-:Y:S01]  /*62d0*/  UPLOP3.LUT UP3, UPT, UPT, UPT, UPT, 0x80, 0x8 ;  /* 0x000000000008789c */ /* 0x000fe20003f6f070 */
[----:B------:R-:W-:Y:S01]  /*62e0*/  R2UR UR24, R50 ;  /* 0x00000000321872ca */ /* 0x000fe200000e0000 */
[----:B------:R-:W-:Y:S01]  /*62f0*/  VOTEU.ALL UP0, P1 ;  /* 0x0000000000ff7886 */ /* 0x000fe20000800000 */
[----:B------:R-:W-:Y:S01]  /*6300*/  @!P1 R2UR UR5, R2 ;  /* 0x00000000020592ca */ /* 0x000fe200000e0000 */
[----:B--2---:R-:W-:Y:S01]  /*6310*/  @!P1 IMAD.X R0, RZ, RZ, R13, P0 ;  /* 0x000000ffff009224 */ /* 0x004fe200000e060d */
[----:B------:R-:W-:Y:S01]  /*6320*/  UMOV UR6, 0x0 ;  /* 0x0000000000067882 */ /* 0x000fe20000000000 */
[----:B------:R-:W-:Y:S01]  /*6330*/  UMOV UR7, 0x10000000 ;  /* 0x1000000000077882 */ /* 0x000fe20000000000 */
[----:B------:R-:W-:Y:S01]  /*6340*/  @!UP0 UIADD3 UR18, UPT, UPT, UR42, 0x30, URZ ;  /* 0x000000302a128890 */ /* 0x000fe2000fffe0ff */
[----:B------:R-:W-:Y:S01]  /*6350*/  ISETP.NE.AND P0, PT, R10, 0x2, PT ;  /* 0x000000020a00780c */ /* 0x000fe20003f05270 */
[----:B------:R-:W-:Y:S01]  /*6360*/  @!UP0 UIADD3 UR16, UPT, UPT, UR21, 0x3300, URZ ;  /* 0x0000330015108890 */ /* 0x000fe2000fffe0ff */
[----:B------:R-:W-:Y:S01]  /*6370*/  @!P1 R2UR UR4, R0 ;  /* 0x00000000000492ca */ /* 0x000fe200000e0000 */
[----:B------:R-:W-:Y:S01]  /*6380*/  @!UP0 UIADD3 UR17, UPT, UPT, UR21, 0x1b8, URZ ;  /* 0x000001b815118890 */ /* 0x000fe2000fffe0ff */
[----:B------:R-:W-:Y:S01]  /*6390*/  SEL R0, RZ, 0x1, P0 ;  /* 0x00000001ff007807 */ /* 0x000fe20000000000 */
[----:B------:R-:W-:Y:S01]  /*63a0*/  @!UP0 UIADD3 UR10, UPT, UPT, UR42, 0x70, URZ ;  /* 0x000000702a0a8890 */ /* 0x000fe2000fffe0ff */
[----:B------:R-:W-:Y:S01]  /*63b0*/  LOP3.LUT R11, R11, 0x1, RZ, 0x3c, !PT ;  /* 0x000000010b0b7812 */ /* 0x000fe200078e3cff */
[----:B------:R-:W-:Y:S01]  /*63c0*/  @!UP0 UIADD3 UR8, UPT, UPT, UR21, 0x3b00, URZ ;  /* 0x00003b0015088890 */ /* 0x000fe2000fffe0ff */
[----:B------:R-:W-:Y:S01]  /*63d0*/  IMAD.U32 R4, RZ, RZ, UR5 ;  /* 0x00000005ff047e24 */ /* 0x000fe2000f8e00ff */
[----:B------:R-:W-:Y:S01]  /*63e0*/  VOTEU.ALL UP0, P1 ;  /* 0x0000000000ff7886 */ /* 0x000fe20000800000 */
[----:B------:R-:W-:Y:S01]  /*63f0*/  UMOV UR19, UR43 ;  /* 0x0000002b00137c82 */ /* 0x000fe20008000000 */
[----:B------:R-:W-:Y:S01]  /*6400*/  UMOV UR20, UR36 ;  /* 0x0000002400147c82 */ /* 0x000fe20008000000 */
[----:B------:R-:W-:Y:S01]  /*6410*/  UMOV UR11, UR43 ;  /* 0x0000002b000b7c82 */ /* 0x000fe20008000000 */
[----:B------:R-:W-:Y:S01]  /*6420*/  UMOV UR12, UR36 ;  /* 0x00000024000c7c82 */ /* 0x000fe20008000000 */
[----:B------:R-:W-:Y:S01]  /*6430*/  UMOV UR9, UR17 ;  /* 0x0000001100097c82 */ /* 0x000fe20008000000 */
[----:B------:R-:W-:Y:S01]  /*6440*/  IMAD.U32 R5, RZ, RZ, UR4 ;  /* 0x00000004ff057e24 */ /* 0x000fe2000f8e00ff */
[----:B------:R-:W-:Y:S01]  /*6450*/  @!P1 R2UR UR4, R4 ;  /* 0x00000000040492ca */ /* 0x000fe200000e0000 */
[----:B------:R-:W-:Y:S01]  /*6460*/  UIADD3 UR30, UPT, UPT, UR13, UR24, URZ ;  /* 0x000000180d1e7290 */ /* 0x000fe2000fffe0ff */
[----:B------:R-:W-:Y:S01]  /*6470*/  LOP3.LUT R9, R9, R0, RZ, 0x3c, !PT ;  /* 0x0000000009097212 */ /* 0x000fe200078e3cff */
[----:B------:R-:W-:Y:S01]  /*6480*/  UMOV UR36, UR29 ;  /* 0x0000001d00247c82 */ /* 0x000fe20008000000 */
[----:B------:R-:W-:Y:S02]  /*6490*/  @!P1 R2UR UR5, R5 ;  /* 0x00000000050592ca */ /* 0x000fe400000e0000 */
[----:B------:R-:W-:Y:S11]  /*64a0*/  SEL R10, R10, RZ, P0 ;  /* 0x000000ff0a0a7207 */ /* 0x000ff60000000000 */
[----:B------:R2:W-:Y:S01]  /*64b0*/  @!UP0 UTMALDG.3D [UR16], [UR4], desc[UR6] ;  /* 0x00000610040085b4 */ /* 0x0005e20008011000 */
[----:B------:R-:W-:Y:S05]  /*64c0*/  VOTEU.ALL UP0, P1 ;  /* 0x0000000000ff7886 */ /* 0x000fea0000800000 */
[----:B------:R2:W-:Y:S01]  /*64d0*/  @!UP0 UTMALDG.3D [UR8], [UR4], desc[UR6] ;  /* 0x00000608040085b4 */ /* 0x0005e20008011000 */
[----:B------:R2:W-:Y:S01]  /*64e0*/  @!P1 SYNCS.ARRIVE.TRANS64.RED.A0TR RZ, [UR21+0x1b8], R3 ;  /* 0x0001b803ffff99a7 */ /* 0x0005e20008300415 */
[----:B------:R-:W-:Y:S01]  /*64f0*/  SYNCS.ARRIVE.TRANS64.RED.A1T0 RZ, [UR52], RZ ;  /* 0x000000ffffff79a7 */ /* 0x000fe20008100434 */
[----:B------:R-:W-:Y:S05]  /*6500*/  BRA.U UP2, `(.L_x_119) ;  /* 0xffffffed02e47547 */ /* 0x000fea000b83ffff */
[----:B------:R-:W-:-:S04]  /*6510*/  SHF.L.U32 R2, R11, 0x1f, RZ ;  /* 0x0000001f0b027819 */ /* 0x000fc800000006ff */
[----:B------:R-:W3:Y:S02]  /*6520*/  SYNCS.PHASECHK.TRANS64.TRYWAIT P0, [UR21+0x1c0], R2 ;  /* 0x0001c002ff0075a7 */ /* 0x000ee40008001115 */
[----:B---3--:R-:W-:Y:S05]  /*6530*/  @!P0 BRA `(.L_x_120) ;  /* 0x0000004800748947 */ /* 0x008fea0003800000 */
.L_x_257:
[----:B------:R-:W4:Y:S02]  /*6540*/  SYNCS.PHASECHK.TRANS64.TRYWAIT P0, [UR21+0x1c8], R2 ;  /* 0x0001c802ff0075a7 */ /* 0x000f240008001115 */
[----:B----4-:R-:W-:Y:S05]  /*6550*/  @!P0 BRA `(.L_x_121) ;  /* 0x0000004800848947 */ /* 0x010fea0003800000 */
.L_x_259:
[----:B------:R-:W4:Y:S02]  /*6560*/  SYNCS.PHASECHK.TRANS64.TRYWAIT P0, [UR21+0x1d0], R2 ;  /* 0x0001d002ff0075a7 */ /* 0x000f240008001115 */
[----:B----4-:R-:W-:Y:S05]  /*6570*/  @!P0 BRA `(.L_x_122) ;  /* 0x0000004800948947 */ /* 0x010fea0003800000 */
.L_x_261:
[----:B---3--:R-:W-:-:S07]  /*6580*/  MOV R0, UR21 ;  /* 0x0000001500007c02 */ /* 0x008fce0008000f00 */
.L_x_123:
[----:B---3--:R-:W-:-:S04]  /*6590*/  SHF.L.U32 R2, R11, 0x1f, RZ ;  /* 0x0000001f0b027819 */ /* 0x008fc800000006ff */
[----:B------:R3:W4:Y:S03]  /*65a0*/  SYNCS.PHASECHK.TRANS64.TRYWAIT P0, [R0+URZ+0x1d8], R2 ;  /* 0x0001d802000075a7 */ /* 0x00072600080011ff */
[----:B----4-:R-:W-:Y:S05]  /*65b0*/  @!P0 NANOSLEEP.SYNCS 0x989680 ;  /* 0x009896800000895d */ /* 0x010fea0003900000 */
[----:B------:R-:W4:Y:S02]  /*65c0*/  @!P0 SYNCS.PHASECHK.TRANS64 P0, [R0+URZ+0x1d8], R2 ;  /* 0x0001d802000085a7 */ /* 0x000f2400080010ff */
[----:B-12-4-:R-:W-:Y:S05]  /*65d0*/  @P0 EXIT ;  /* 0x000000000000094d */ /* 0x016fea0003800000 */
[----:B------:R-:W-:Y:S05]  /*65e0*/  BRA `(.L_x_123) ;  /* 0xfffffffc00e87947 */ /* 0x000fea000383ffff */
.L_x_108:
[----:B------:R-:W-:-:S06]  /*65f0*/  UISETP.GE.AND UP0, UPT, UR18, 0x4, UPT ;  /* 0x000000041200788c */ /* 0x000fcc000bf06270 */
[----:B------:R-:W-:-:S13]  /*6600*/  PLOP3.LUT P0, PT, PT, PT, UP0, 0x80, 0x8 ;  /* 0x000000000008781c */ /* 0x000fda0003f0f008 */
[----:B-1----:R-:W-:Y:S05]  /*6610*/  @!P0 EXIT ;  /* 0x000000000000894d */ /* 0x002fea0003800000 */
[----:B------:R-:W-:Y:S01]  /*6620*/  BAR.SYNC.DEFER_BLOCKING 0x6, 0xa0 ;  /* 0x0182800000007b1d */ /* 0x000fe20000010000 */
[C---:B------:R-:W-:Y:S01]  /*6630*/  IMAD.SHL.U32 R45, R60.reuse, 0x10, RZ ;  /* 0x000000103c2d7824 */ /* 0x040fe200078e00ff */
[C---:B------:R-:W-:Y:S01]  /*6640*/  SHF.L.U32 R3, R47.reuse, 0x15, RZ ;  /* 0x000000152f037819 */ /* 0x040fe200000006ff */
[C---:B------:R-:W-:Y:S02]  /*6650*/  IMAD.U32 R23, R60.reuse, 0x10000, RZ ;  /* 0x000100003c177824 */ /* 0x040fe400078e00ff */
[----:B------:R-:W-:Y:S02]  /*6660*/  HFMA2 R59, -RZ, RZ, 0, 5.9604644775390625e-08 ;  /* 0x00000001ff3b7431 */ /* 0x000fe400000001ff */
[----:B------:R-:W-:Y:S01]  /*6670*/  IMAD.SHL.U32 R2, R60, 0x2, RZ ;  /* 0x000000023c027824 */ /* 0x000fe200078e00ff */
[----:B------:R-:W-:Y:S01]  /*6680*/  UMOV UR43, 0x400 ;  /* 0x00000400002b7882 */ /* 0x000fe20000000000 */
[----:B------:R-:W1:Y:S01]  /*6690*/  LDCU.64 UR4, c[0x0][0x890] ;  /* 0x00011200ff0477ac */ /* 0x000e620008000a00 */
[----:B------:R-:W2:Y:S01]  /*66a0*/  LDC.64 R42, c[0x0][0x8b0] ;  /* 0x00022c00ff2a7b82 */ /* 0x000ea20000000a00 */
[----:B------:R-:W-:Y:S01]  /*66b0*/  IMAD.SHL.U32 R6, R47, 0x200, RZ ;  /* 0x000002002f067824 */ /* 0x000fe200078e00ff */
[C---:B------:R-:W-:Y:S01]  /*66c0*/  LOP3.LUT R7, R45.reuse, 0x40, RZ, 0xc0, !PT ;  /* 0x000000402d077812 */ /* 0x040fe200078ec0ff */
[----:B------:R-:W-:Y:S01]  /*66d0*/  ULEA UR43, UR47, UR43, 0x18 ;  /* 0x0000002b2f2b7291 */ /* 0x000fe2000f8ec0ff */
[----:B------:R-:W-:Y:S01]  /*66e0*/  LOP3.LUT R44, R45, 0x5b0, RZ, 0xc0, !PT ;  /* 0x000005b02d2c7812 */ /* 0x000fe200078ec0ff */
[----:B------:R-:W-:Y:S01]  /*66f0*/  IMAD.MOV.U32 R22, RZ, RZ, RZ ;  /* 0x000000ffff167224 */ /* 0x000fe200078e00ff */
[----:B------:R-:W-:Y:S01]  /*6700*/  LOP3.LUT R3, R3, 0x200000, RZ, 0xc0, !PT ;  /* 0x0020000003037812 */ /* 0x000fe200078ec0ff */
[----:B------:R-:W-:Y:S01]  /*6710*/  IMAD.MOV.U32 R58, RZ, RZ, RZ ;  /* 0x000000ffff3a7224 */ /* 0x000fe200078e00ff */
[----:B------:R-:W3:Y:S01]  /*6720*/  LDC.64 R40, c[0x0][0x8a8] ;  /* 0x00022a00ff287b82 */ /* 0x000ee20000000a00 */
[----:B------:R-:W-:Y:S01]  /*6730*/  LOP3.LUT R2, R7, 0x8, R2, 0xf8, !PT ;  /* 0x0000000807027812 */ /* 0x000fe200078ef802 */
[----:B------:R-:W-:Y:S01]  /*6740*/  IMAD.MOV.U32 R55, RZ, RZ, RZ ;  /* 0x000000ffff377224 */ /* 0x000fe200078e00ff */
[----:B------:R-:W-:Y:S01]  /*6750*/  LOP3.LUT R44, R44, 0x200, R6, 0xf8, !PT ;  /* 0x000002002c2c7812 */ /* 0x000fe200078ef806 */
[----:B------:R-:W4:Y:S01]  /*6760*/  LDCU UR60, c[0x0][0x370] ;  /* 0x00006e00ff3c77ac */ /* 0x000f220008000800 */
[----:B------:R-:W-:-:S02]  /*6770*/  LOP3.LUT R23, R3, 0x400000, R23, 0xf8, !PT ;  /* 0x0040000003177812 */ /* 0x000fc400078ef817 */
[----:B------:R-:W-:Y:S01]  /*6780*/  LOP3.LUT P0, RZ, R45, 0x40, RZ, 0xc0, !PT ;  /* 0x000000402dff7812 */ /* 0x000fe2000780c0ff */
[----:B------:R-:W4:Y:S01]  /*6790*/  LDS R0, [UR43+0x2a0] ;  /* 0x0002a02bff007984 */ /* 0x000f220008000800 */
[----:B-1----:R-:W-:Y:S01]  /*67a0*/  IMAD.U32 R49, RZ, RZ, UR4 ;  /* 0x00000004ff317e24 */ /* 0x002fe2000f8e00ff */
[----:B------:R-:W-:Y:S01]  /*67b0*/  UIADD3 UR4, UPT, UPT, UR43, 0x300, URZ ;  /* 0x000003002b047890 */ /* 0x000fe2000fffe0ff */
[----:B------:R-:W-:Y:S01]  /*67c0*/  LOP3.LUT R44, R44, R2, RZ, 0xfc, !PT ;  /* 0x000000022c2c7212 */ /* 0x000fe200078efcff */
[----:B------:R-:W-:Y:S01]  /*67d0*/  IMAD.U32 R48, RZ, RZ, UR5 ;  /* 0x00000005ff307e24 */ /* 0x000fe2000f8e00ff */
[----:B------:R-:W-:Y:S01]  /*67e0*/  P2R R2, PR, RZ, 0x1 ;  /* 0x00000001ff027803 */ /* 0x000fe20000000000 */
[----:B------:R-:W1:Y:S01]  /*67f0*/  LDCU UR42, c[0x0][0xb0c] ;  /* 0x00016180ff2a77ac */ /* 0x000e620008000800 */
[----:B------:R-:W-:Y:S01]  /*6800*/  LOP3.LUT R60, R60, 0x60, RZ, 0xc0, !PT ;  /* 0x000000603c3c7812 */ /* 0x000fe200078ec0ff */
[----:B------:R-:W-:Y:S01]  /*6810*/  IMAD.U32 R52, RZ, RZ, UR4 ;  /* 0x00000004ff347e24 */ /* 0x000fe2000f8e00ff */
[----:B------:R-:W-:Y:S01]  /*6820*/  MOV R57, RZ ;  /* 0x000000ff00397202 */ /* 0x000fe20000000f00 */
[----:B------:R-:W1:Y:S01]  /*6830*/  LDCU UR39, c[0x0][0xb30] ;  /* 0x00016600ff2777ac */ /* 0x000e620008000800 */
[----:B------:R-:W1:Y:S01]  /*6840*/  LDCU.64 UR54, c[0x0][0x888] ;  /* 0x00011100ff3677ac */ /* 0x000e620008000a00 */
[----:B------:R-:W1:Y:S01]  /*6850*/  LDCU.64 UR40, c[0x0][0xb28] ;  /* 0x00016500ff2877ac */ /* 0x000e620008000a00 */
[----:B------:R-:W1:Y:S01]  /*6860*/  LDCU.128 UR56, c[0x0][0xb10] ;  /* 0x00016200ff3877ac */ /* 0x000e620008000c00 */
[----:B------:R-:W1:Y:S01]  /*6870*/  LDCU UR53, c[0x0][0x374] ;  /* 0x00006e80ff3577ac */ /* 0x000e620008000800 */
[----:B------:R-:W-:Y:S01]  /*6880*/  UMOV UR52, URZ ;  /* 0x000000ff00347c82 */ /* 0x000fe20008000000 */
[----:B------:R-:W-:Y:S01]  /*6890*/  UMOV UR46, URZ ;  /* 0x000000ff002e7c82 */ /* 0x000fe20008000000 */
[----:B-1234-:R-:W-:-:S07]  /*68a0*/  IMAD.IADD R23, R0, 0x1, R23 ;  /* 0x0000000100177824 */ /* 0x01efce00078e0217 */
.L_x_167:
[----:B------:R-:W-:Y:S02]  /*68b0*/  LEA R3, R55, UR43, 0x3 ;  /* 0x0000002b37037c11 */ /* 0x000fe4000f8e18ff */
[----:B------:R-:W-:Y:S02]  /*68c0*/  SHF.L.U32 R0, R57, 0x1f, RZ ;  /* 0x0000001f39007819 */ /* 0x000fe400000006ff */
[----:B-1----:R-:W-:Y:S02]  /*68d0*/  LEA R4, R55, UR43, 0x4 ;  /* 0x0000002b37047c11 */ /* 0x002fe4000f8e20ff */
[----:B------:R-:W1:Y:S02]  /*68e0*/  SYNCS.PHASECHK.TRANS64.TRYWAIT P0, [R3+URZ+0x1f0], R0 ;  /* 0x0001f000030075a7 */ /* 0x000e6400080011ff */
[----:B-1----:R-:W-:Y:S05]  /*68f0*/  @!P0 BRA `(.L_x_124) ;  /* 0x0000004400cc8947 */ /* 0x002fea0003800000 */
.L_x_262:
        /* <DEDUP_REMOVED lines=8> */
[----:B--2---:R-:W-:Y:S11]  /*6980*/  LOP3.LUT P0, RZ, R6, 0x1, RZ, 0xc0, !PT ;  /* 0x0000000106ff7812 */ /* 0x004ff6000780c0ff */
[----:B------:R-:W-:Y:S02]  /*6990*/  @!UPT UIADD3 URZ, UPT, UPT, URZ, URZ, URZ ;  /* 0x000000fffffff290 */ /* 0x000fe4000fffe0ff */
[----:B---3--:R-:W-:Y:S01]  /*69a0*/  VOTEU.ANY UP1, P0 ;  /* 0x0000000000ff7886 */ /* 0x008fe20000020100 */
[----:B------:R-:W-:Y:S01]  /*69b0*/  PLOP3.LUT P0, PT, PT, PT, UP1, 0x80, 0x8 ;  /* 0x000000000008781c */ /* 0x000fe20003f0f018 */
[----:B------:R-:W-:Y:S11]  /*69c0*/  UP2UR UR62, UPR, URZ, 0x2 ;  /* 0x00000002ff3e7883 */ /* 0x000ff60008000000 */
[----:B------:R-:W-:Y:S01]  /*69d0*/  @!UPT UIADD3 URZ, UPT, UPT, URZ, URZ, URZ ;  /* 0x000000fffffff290 */ /* 0x000fe2000fffe0ff */
[----:B-1----:R-:W-:Y:S02]  /*69e0*/  @P0 SHF.R.U32.HI R0, RZ, 0x10, R5 ;  /* 0x00000010ff000819 */ /* 0x002fe40000011605 */
        /* <DEDUP_REMOVED lines=12> */
[----:B------:R-:W2:Y:S01]  /*6ab0*/  LDCU UR12, c[0x0][0xb20] ;  /* 0x00016400ff0c77ac */ /* 0x000ea20008000800 */
[----:B------:R-:W-:Y:S02]  /*6ac0*/  UIMAD.WIDE.U32 UR4, UR53, UR59, URZ ;  /* 0x0000003b350472a5 */ /* 0x000fe4000f8e00ff */
[----:B------:R-:W-:Y:S02]  /*6ad0*/  UIMAD.WIDE.U32 UR6, UR60, UR56, URZ ;  /* 0x000000383c0672a5 */ /* 0x000fe4000f8e00ff */
[----:B------:R-:W-:Y:S02]  /*6ae0*/  UISETP.NE.AND UP0, UPT, UR58, 0x1, UPT ;  /* 0x000000013a00788c */ /* 0x000fe4000bf05270 */
[----:B------:R-:W-:Y:S02]  /*6af0*/  UIMAD.WIDE.U32 UR8, UR37, UR59, URZ ;  /* 0x0000003b250872a5 */ /* 0x000fe4000f8e00ff */
[----:B------:R-:W-:Y:S02]  /*6b00*/  UIMAD.WIDE.U32 UR10, UR38, UR56, URZ ;  /* 0x00000038260a72a5 */ /* 0x000fe4000f8e00ff */
[----:B------:R-:W-:Y:S02]  /*6b10*/  UISETP.NE.AND UP1, UPT, UR42, 0x1, UPT ;  /* 0x000000012a00788c */ /* 0x000fe4000bf25270 */
[----:B------:R-:W-:Y:S01]  /*6b20*/  UISETP.NE.AND UP2, UPT, UR45, 0x1, UPT ;  /* 0x000000012d00788c */ /* 0x000fe2000bf45270 */
[----:B------:R-:W-:Y:S02]  /*6b30*/  UMOV UR4, UR5 ;  /* 0x0000000500047c82 */ /* 0x000fe40008000000 */
[----:B--2---:R-:W-:Y:S03]  /*6b40*/  USHF.R.U32.HI UR5, URZ, UR12, UR4 ;  /* 0x0000000cff057299 */ /* 0x004fe60008011604 */
[----:B------:R-:W-:Y:S02]  /*6b50*/  UMOV UR4, UR7 ;  /* 0x0000000700047c82 */ /* 0x000fe40008000000 */
[----:B------:R-:W-:Y:S02]  /*6b60*/  USHF.R.U32.HI UR7, URZ, UR57, UR4 ;  /* 0x00000039ff077299 */ /* 0x000fe40008011604 */
[----:B------:R-:W-:Y:S02]  /*6b70*/  USEL UR4, UR53, UR5, !UP0 ;  /* 0x0000000535047287 */ /* 0x000fe4000c000000 */
[----:B------:R-:W-:Y:S01]  /*6b80*/  USEL UR7, UR60, UR7, !UP1 ;  /* 0x000000073c077287 */ /* 0x000fe2000c800000 */
[----:B------:R-:W-:Y:S01]  /*6b90*/  UMOV UR5, UR9 ;  /* 0x0000000900057c82 */ /* 0x000fe20008000000 */
[----:B------:R-:W-:Y:S02]  /*6ba0*/  UIMAD.WIDE.U32 UR8, UR4, UR40, URZ ;  /* 0x00000028040872a5 */ /* 0x000fe4000f8e00ff */
[----:B------:R-:W-:Y:S03]  /*6bb0*/  USHF.R.U32.HI UR6, URZ, UR12, UR5 ;  /* 0x0000000cff067299 */ /* 0x000fe60008011605 */
[----:B------:R-:W-:Y:S01]  /*6bc0*/  UMOV UR5, UR11 ;  /* 0x0000000b00057c82 */ /* 0x000fe20008000000 */
[----:B------:R-:W-:Y:S02]  /*6bd0*/  UIMAD.WIDE.U32 UR10, UR7, UR40, URZ ;  /* 0x00000028070a72a5 */ /* 0x000fe4000f8e00ff */
[----:B------:R-:W-:Y:S02]  /*6be0*/  USHF.R.U32.HI UR12, URZ, UR57, UR5 ;  /* 0x00000039ff0c7299 */ /* 0x000fe40008011605 */
[----:B------:R-:W-:Y:S01]  /*6bf0*/  USEL UR6, UR37, UR6, !UP0 ;  /* 0x0000000625067287 */ /* 0x000fe2000c000000 */
[----:B------:R-:W-:Y:S02]  /*6c00*/  UMOV UR5, UR9 ;  /* 0x0000000900057c82 */ /* 0x000fe40008000000 */
[----:B------:R-:W-:Y:S01]  /*6c10*/  UMOV UR10, UR11 ;  /* 0x0000000b000a7c82 */ /* 0x000fe20008000000 */
[----:B------:R-:W-:Y:S02]  /*6c20*/  @UP2 USHF.R.U32.HI UR4, URZ, UR41, UR5 ;  /* 0x00000029ff042299 */ /* 0x000fe40008011605 */
[----:B------:R-:W-:Y:S02]  /*6c30*/  @UP2 USHF.R.U32.HI UR7, URZ, UR41, UR10 ;  /* 0x00000029ff072299 */ /* 0x000fe4000801160a */
[----:B------:R-:W-:Y:S02]  /*6c40*/  UIMAD UR4, UR45, UR4, URZ ;  /* 0x000000042d0472a4 */ /* 0x000fe4000f8e02ff */
[----:B------:R-:W-:Y:S02]  /*6c50*/  UIMAD.WIDE.U32 UR10, UR6, UR40, URZ ;  /* 0x00000028060a72a5 */ /* 0x000fe4000f8e00ff */
[----:B------:R-:W-:Y:S02]  /*6c60*/  USEL UR5, UR38, UR12, !UP1 ;  /* 0x0000000c26057287 */ /* 0x000fe4000c800000 */
[----:B------:R-:W-:Y:S02]  /*6c70*/  UIMAD UR8, UR45, UR7, URZ ;  /* 0x000000072d0872a4 */ /* 0x000fe4000f8e02ff */
[----:B------:R-:W-:Y:S03]  /*6c80*/  UISETP.GE.AND UP0, UPT, UR6, UR4, UPT ;  /* 0x000000040600728c */ /* 0x000fe6000bf06270 */
[----:B------:R-:W-:Y:S01]  /*6c90*/  UMOV UR4, UR11 ;  /* 0x0000000b00047c82 */ /* 0x000fe20008000000 */
[----:B------:R-:W-:Y:S02]  /*6ca0*/  UISETP.GE.OR UP0, UPT, UR5, UR8, UP0 ;  /* 0x000000080500728c */ /* 0x000fe40008706670 */
[----:B------:R-:W-:Y:S02]  /*6cb0*/  USHF.R.U32.HI UR4, URZ, UR41, UR4 ;  /* 0x00000029ff047299 */ /* 0x000fe40008011604 */
[----:B------:R-:W-:Y:S02]  /*6cc0*/  UIMAD.WIDE.U32 UR8, UR5, UR40, URZ ;  /* 0x00000028050872a5 */ /* 0x000fe4000f8e00ff */
[----:B------:R-:W-:Y:S02]  /*6cd0*/  USEL UR11, UR6, UR4, !UP2 ;  /* 0x00000004060b7287 */ /* 0x000fe4000d000000 */
[----:B------:R-:W-:Y:S02]  /*6ce0*/  UIADD3 UR8, UPT, UPT, -UR5, URZ, URZ ;  /* 0x000000ff05087290 */ /* 0x000fe4000fffe1ff */
[----:B------:R-:W-:Y:S01]  /*6cf0*/  UIADD3 UR10, UPT, UPT, -UR11, URZ, URZ ;  /* 0x000000ff0b0a7290 */ /* 0x000fe2000fffe1ff */
[----:B------:R-:W-:Y:S01]  /*6d00*/  @!UP0 UMOV UR4, UR9 ;  /* 0x0000000900048c82 */ /* 0x000fe20008000000 */
[----:B------:R-:W-:Y:S02]  /*6d10*/  UIADD3 UR9, UPT, UPT, -UR6, URZ, URZ ;  /* 0x000000ff06097290 */ /* 0x000fe4000fffe1ff */
[----:B------:R-:W-:Y:S02]  /*6d20*/  @!UP0 USHF.R.U32.HI UR4, URZ, UR41, UR4 ;  /* 0x00000029ff048299 */ /* 0x000fe40008011604 */
[----:B------:R-:W-:Y:S02]  /*6d30*/  UIMAD UR10, UR45, UR10, UR6 ;  /* 0x0000000a2d0a72a4 */ /* 0x000fe4000f8e0206 */
[----:B------:R-:W-:Y:S04]  /*6d40*/  @!UP0 USEL UR4, UR5, UR4, !UP2 ;  /* 0x0000000405048287 */ /* 0x000fe8000d000000 */
[----:B------:R-:W-:Y:S02]  /*6d50*/  @!UP0 UIMAD UR10, UR7, UR10, UR4 ;  /* 0x0000000a070a82a4 */ /* 0x000fe4000f8e0204 */
[----:B------:R-:W-:Y:S02]  /*6d60*/  @!UP0 UIADD3 UR11, UPT, UPT, UR11, -UR4, URZ ;  /* 0x800000040b0b8290 */ /* 0x000fe4000fffe0ff */
[----:B------:R-:W-:Y:S02]  /*6d70*/  UIMAD UR7, UR42, UR8, UR38 ;  /* 0x000000082a0772a4 */ /* 0x000fe4000f8e0226 */
[----:B------:R-:W-:Y:S02]  /*6d80*/  @!UP0 UIMAD UR6, UR11, UR45, UR5 ;  /* 0x0000002d0b0682a4 */ /* 0x000fe4000f8e0205 */
[----:B------:R-:W-:Y:S01]  /*6d90*/  UIMAD UR4, UR58, UR9, UR37 ;  /* 0x000000093a0472a4 */ /* 0x000fe2000f8e0225 */
[----:B------:R-:W-:Y:S02]  /*6da0*/  @!UP0 UMOV UR5, UR10 ;  /* 0x0000000a00058c82 */ /* 0x000fe40008000000 */
[----:B------:R-:W-:Y:S02]  /*6db0*/  UIMAD UR38, UR5, UR42, UR7 ;  /* 0x0000002a052672a4 */ /* 0x000fe4000f8e0207 */
[----:B------:R-:W-:Y:S11]  /*6dc0*/  UIMAD UR37, UR6, UR58, UR4 ;  /* 0x0000003a062572a4 */ /* 0x000ff6000f8e0204 */
[----:B------:R-:W-:Y:S01]  /*6dd0*/  @!UPT UIADD3 URZ, UPT, UPT, URZ, URZ, URZ ;  /* 0x000000fffffff290 */ /* 0x000fe2000fffe0ff */
.L_x_125:
[----:B------:R-:W-:Y:S01]  /*6de0*/  UISETP.NE.AND UP0, UPT, UR39, 0x1, UPT ;  /* 0x000000012700788c */ /* 0x000fe2000bf05270 */
[----:B------:R-:W-:Y:S01]  /*6df0*/  LOP3.LUT P0, RZ, R52, 0x90, RZ, 0xc0, !PT ;  /* 0x0000009034ff7812 */ /* 0x000fe2000780c0ff */
[----:B------:R-:W-:Y:S01]  /*6e00*/  USHF.L.U32 UR50, UR31, 0x6, URZ ;  /* 0x000000061f327899 */ /* 0x000fe200080006ff */
[----:B------:R-:W-:Y:S01]  /*6e10*/  BSSY.RECONVERGENT B6, `(.L_x_126) ;  /* 0x0000034000067945 */ /* 0x000fe20003800200 */
[----:B------:R-:W-:Y:S01]  /*6e20*/  USHF.L.U32 UR49, UR30, 0x7, URZ ;  /* 0x000000071e317899 */ /* 0x000fe200080006ff */
[----:B------:R-:W-:Y:S06]  /*6e30*/  IADD3 R55, PT, PT, R55, 0x1, RZ ;  /* 0x0000000137377810 */ /* 0x000fec0007ffe0ff */
[----:B------:R-:W2:Y:S01]  /*6e40*/  @!UP0 LDCU.128 UR12, c[0x0][0xb10] ;  /* 0x00016200ff0c87ac */ /* 0x000ea20008000c00 */
[----:B------:R-:W3:Y:S01]  /*6e50*/  @!UP0 LDCU UR5, c[0x0][0xb0c] ;  /* 0x00016180ff0587ac */ /* 0x000ee20008000800 */
[----:B------:R-:W4:Y:S01]  /*6e60*/  @!UP0 LDCU UR10, c[0x0][0xb20] ;  /* 0x00016400ff0a87ac */ /* 0x000f220008000800 */
[----:B--2---:R-:W-:Y:S02]  /*6e70*/  UIMAD.WIDE.U32 UR8, UR38, UR12, URZ ;  /* 0x0000000c260872a5 */ /* 0x004fe4000f8e00ff */
[----:B------:R-:W-:Y:S02]  /*6e80*/  UIMAD.WIDE.U32 UR6, UR37, UR15, URZ ;  /* 0x0000000f250672a5 */ /* 0x000fe4000f8e00ff */
[----:B------:R-:W-:Y:S03]  /*6e90*/  @!UP0 UISETP.NE.AND UP1, UPT, UR14, 0x1, UPT ;  /* 0x000000010e00888c */ /* 0x000fe6000bf25270 */
[----:B------:R-:W-:Y:S01]  /*6ea0*/  @!UP0 UMOV UR4, UR9 ;  /* 0x0000000900048c82 */ /* 0x000fe20008000000 */
[----:B---3--:R-:W-:Y:S02]  /*6eb0*/  @!UP0 UISETP.NE.AND UP2, UPT, UR5, 0x1, UPT ;  /* 0x000000010500888c */ /* 0x008fe4000bf45270 */
[----:B------:R-:W-:Y:S01]  /*6ec0*/  @!UP0 USHF.R.U32.HI UR4, URZ, UR13, UR4 ;  /* 0x0000000dff048299 */ /* 0x000fe20008011604 */
[----:B------:R-:W-:Y:S02]  /*6ed0*/  @!UP0 UMOV UR6, UR7 ;  /* 0x0000000700068c82 */ /* 0x000fe40008000000 */
[----:B----4-:R-:W-:Y:S02]  /*6ee0*/  @!UP0 USHF.R.U32.HI UR6, URZ, UR10, UR6 ;  /* 0x0000000aff068299 */ /* 0x010fe40008011606 */
[----:B------:R-:W-:Y:S02]  /*6ef0*/  @!UP0 USEL UR7, UR38, UR4, !UP2 ;  /* 0x0000000426078287 */ /* 0x000fe4000d000000 */
[----:B------:R-:W-:Y:S04]  /*6f00*/  @!UP0 USEL UR6, UR37, UR6, !UP1 ;  /* 0x0000000625068287 */ /* 0x000fe8000c800000 */
[----:B------:R-:W-:Y:S02]  /*6f10*/  @!UP0 UIADD3 UR4, UPT, UPT, -UR7, UR6, URZ ;  /* 0x0000000607048290 */ /* 0x000fe4000fffe1ff */
[----:B------:R-:W-:Y:S02]  /*6f20*/  @!UP0 UIADD3 UR6, UPT, UPT, UR7, -UR6, URZ ;  /* 0x8000000607068290 */ /* 0x000fe4000fffe0ff */
[----:B------:R-:W-:Y:S02]  /*6f30*/  @!UP0 UIMAD UR38, UR4, UR5, UR38 ;  /* 0x00000005042682a4 */ /* 0x000fe4000f8e0226 */
[----:B------:R-:W-:Y:S01]  /*6f40*/  @!UP0 UIMAD UR37, UR6, UR14, UR37 ;  /* 0x0000000e062582a4 */ /* 0x000fe2000f8e0225 */
[----:B------:R-:W-:Y:S11]  /*6f50*/  @!P0 BRA `(.L_x_127) ;  /* 0x00000000007c8947 */ /* 0x000ff60003800000 */
[----:B------:R-:W2:Y:S01]  /*6f60*/  LDCU.64 UR8, c[0x4][0x80] ;  /* 0x01001000ff0877ac */ /* 0x000ea20008000a00 */
[----:B------:R-:W-:Y:S01]  /*6f70*/  MOV R2, 0x0 ;  /* 0x0000000000027802 */ /* 0x000fe20000000f00 */
[----:B------:R-:W-:Y:S02]  /*6f80*/  HFMA2 R12, -RZ, RZ, 0, 5.9604644775390625e-08 ;  /* 0x00000001ff0c7431 */ /* 0x000fe400000001ff */
[----:B------:R-:W-:Y:S01]  /*6f90*/  IMAD.MOV.U32 R8, RZ, RZ, 0x70 ;  /* 0x00000070ff087424 */ /* 0x000fe200078e00ff */
[----:B------:R3:W4:Y:S01]  /*6fa0*/  LDC.64 R14, c[0x4][R2] ;  /* 0x01000000020e7b82 */ /* 0x0007220000000a00 */
[----:B------:R-:W1:Y:S01]  /*6fb0*/  LDCU.64 UR6, c[0x4][0x88] ;  /* 0x01001100ff0677ac */ /* 0x000e620008000a00 */
[----:B------:R-:W-:Y:S01]  /*6fc0*/  IMAD.MOV.U32 R13, RZ, RZ, RZ ;  /* 0x000000ffff0d7224 */ /* 0x000fe200078e00ff */
[----:B------:R-:W1:Y:S01]  /*6fd0*/  LDCU.64 UR4, c[0x4][0x8] ;  /* 0x01000100ff0477ac */ /* 0x000e620008000a00 */
[----:B--2---:R-:W-:Y:S01]  /*6fe0*/  MOV R5, UR9 ;  /* 0x0000000900057c02 */ /* 0x004fe20008000f00 */
[----:B------:R-:W-:Y:S01]  /*6ff0*/  IMAD.U32 R4, RZ, RZ, UR8 ;  /* 0x00000008ff047e24 */ /* 0x000fe2000f8e00ff */
[----:B-1----:R-:W-:Y:S01]  /*7000*/  MOV R7, UR7 ;  /* 0x0000000700077c02 */ /* 0x002fe20008000f00 */
[----:B------:R-:W-:Y:S01]  /*7010*/  IMAD.U32 R6, RZ, RZ, UR6 ;  /* 0x00000006ff067e24 */ /* 0x000fe2000f8e00ff */
[----:B------:R-:W-:Y:S01]  /*7020*/  MOV R11, UR5 ;  /* 0x00000005000b7c02 */ /* 0x000fe20008000f00 */
[----:B------:R-:W-:Y:S02]  /*7030*/  IMAD.U32 R10, RZ, RZ, UR4 ;  /* 0x00000004ff0a7e24 */ /* 0x000fe4000f8e00ff */
[----:B------:R-:W-:Y:S07]  /*7040*/  LEPC R20, `(.L_x_128) ;  /* 0x000000001014794e */ /* 0x000fee0000000000 */
[----:B---345:R-:W-:Y:S05]  /*7050*/  CALL.ABS.NOINC R14 ;  /* 0x000000000e007343 */ /* 0x038fea0003c00000 */
.L_x_128:
[----:B------:R-:W1:Y:S01]  /*7060*/  LDCU.64 UR8, c[0x4][0x80] ;  /* 0x01001000ff0877ac */ /* 0x000e620008000a00 */
[----:B------:R-:W2:Y:S01]  /*7070*/  LDC.64 R2, c[0x4][R2] ;  /* 0x0100000002027b82 */ /* 0x000ea20000000a00 */
[----:B------:R-:W-:Y:S02]  /*7080*/  HFMA2 R12, -RZ, RZ, 0, 5.9604644775390625e-08 ;  /* 0x00000001ff0c7431 */ /* 0x000fe400000001ff */
[----:B------:R-:W-:Y:S02]  /*7090*/  IMAD.MOV.U32 R8, RZ, RZ, 0x70 ;  /* 0x00000070ff087424 */ /* 0x000fe400078e00ff */
[----:B------:R-:W-:Y:S01]  /*70a0*/  IMAD.MOV.U32 R13, RZ, RZ, RZ ;  /* 0x000000ffff0d7224 */ /* 0x000fe200078e00ff */
[----:B------:R-:W3:Y:S01]  /*70b0*/  LDCU.64 UR6, c[0x4][0x88] ;  /* 0x01001100ff0677ac */ /* 0x000ee20008000a00 */
[----:B------:R-:W4:Y:S01]  /*70c0*/  LDCU.64 UR4, c[0x4][0x8] ;  /* 0x01000100ff0477ac */ /* 0x000f220008000a00 */
[----:B-1----:R-:W-:Y:S02]  /*70d0*/  MOV R4, UR8 ;  /* 0x0000000800047c02 */ /* 0x002fe40008000f00 */
[----:B------:R-:W-:Y:S02]  /*70e0*/  MOV R5, UR9 ;  /* 0x0000000900057c02 */ /* 0x000fe40008000f00 */
[----:B---3--:R-:W-:Y:S01]  /*70f0*/  MOV R7, UR7 ;  /* 0x0000000700077c02 */ /* 0x008fe20008000f00 */
[----:B------:R-:W-:Y:S01]  /*7100*/  IMAD.U32 R6, RZ, RZ, UR6 ;  /* 0x00000006ff067e24 */ /* 0x000fe2000f8e00ff */
[----:B----4-:R-:W-:Y:S01]  /*7110*/  MOV R11, UR5 ;  /* 0x00000005000b7c02 */ /* 0x010fe20008000f00 */
[----:B------:R-:W-:Y:S02]  /*7120*/  IMAD.U32 R10, RZ, RZ, UR4 ;  /* 0x00000004ff0a7e24 */ /* 0x000fe4000f8e00ff */
[----:B------:R-:W-:Y:S07]  /*7130*/  LEPC R20, `(.L_x_127) ;  /* 0x000000001014794e */ /* 0x000fee0000000000 */
[----:B--2---:R-:W-:Y:S05]  /*7140*/  CALL.ABS.NOINC R2 ;  /* 0x0000000002007343 */ /* 0x004fea0003c00000 */
.L_x_127:
[----:B------:R-:W-:Y:S05]  /*7150*/  BSYNC.RECONVERGENT B6 ;  /* 0x0000000000067941 */ /* 0x000fea0003800200 */
.L_x_126:
[----:B------:R-:W-:Y:S02]  /*7160*/  R2UR UR6, R51 ;  /* 0x00000000330672ca */ /* 0x000fe400000e0000 */
[----:B------:R-:W-:Y:S02]  /*7170*/  R2UR UR5, R49 ;  /* 0x00000000310572ca */ /* 0x000fe400000e0000 */
[----:B------:R-:W-:Y:S02]  /*7180*/  R2UR UR4, R48 ;  /* 0x00000000300472ca */ /* 0x000fe400000e0000 */
[----:B------:R-:W-:Y:S02]  /*7190*/  ISETP.NE.U32.AND P4, PT, R42, RZ, PT ;  /* 0x000000ff2a00720c */ /* 0x000fe40003f85070 */
[----:B------:R-:W-:Y:S02]  /*71a0*/  ISETP.NE.U32.AND P2, PT, RZ, UR54, PT ;  /* 0x00000036ff007c0c */ /* 0x000fe4000bf45070 */
[----:B------:R-:W-:Y:S02]  /*71b0*/  ISETP.NE.AND.EX P4, PT, R43, RZ, PT, P4 ;  /* 0x000000ff2b00720c */ /* 0x000fe40003f85340 */
[----:B------:R-:W-:Y:S01]  /*71c0*/  ISETP.NE.AND.EX P2, PT, RZ, UR55, PT, P2 ;  /* 0x00000037ff007c0c */ /* 0x000fe2000bf45320 */
[----:B------:R-:W-:Y:S02]  /*71d0*/  UISETP.NE.AND UP2, UPT, UR6, URZ, UPT ;  /* 0x000000ff0600728c */ /* 0x000fe4000bf45270 */
[----:B------:R-:W-:Y:S04]  /*71e0*/  UISETP.NE.U32.AND UP0, UPT, UR5, URZ, UPT ;  /* 0x000000ff0500728c */ /* 0x000fe8000bf05070 */
[----:B------:R-:W-:Y:S01]  /*71f0*/  UISETP.NE.AND.EX UP1, UPT, UR4, URZ, UPT, UP0 ;  /* 0x000000ff0400728c */ /* 0x000fe2000bf25300 */
[----:B------:R-:W-:Y:S01]  /*7200*/  PLOP3.LUT P1, PT, PT, PT, UP2, 0x80, 0x8 ;  /* 0x000000000008781c */ /* 0x000fe20003f2f028 */
[----:B------:R-:W-:Y:S03]  /*7210*/  UPLOP3.LUT UP0, UPT, UPT, UPT, UPT, 0x40, 0x4 ;  /* 0x000000000004789c */ /* 0x000fe60003f0e870 */
[----:B------:R-:W-:Y:S06]  /*7220*/  @UP2 UPLOP3.LUT UP0, UPT, UPT, UPT, UP1, 0x80, 0x8 ;  /* 0x000000000008289c */ /* 0x000fec0003f0f010 */
[----:B------:R-:W-:Y:S01]  /*7230*/  PLOP3.LUT P0, PT, PT, PT, UP0, 0x80, 0x8 ;  /* 0x000000000008781c */ /* 0x000fe20003f0f008 */
[----:B------:R-:W-:Y:S01]  /*7240*/  @!UPT UIADD3 URZ, UPT, UPT, URZ, URZ, URZ ;  /* 0x000000fffffff290 */ /* 0x000fe2000fffe0ff */
[----:B------:R-:W-:Y:S11]  /*7250*/  BRA.U !UP1, `(.L_x_129) ;  /* 0x0000000109407547 */ /* 0x000ff6000b800000 */
[----:B------:R-:W-:Y:S01]  /*7260*/  UISETP.NE.U32.AND UP0, UPT, UR54, URZ, UPT ;  /* 0x000000ff3600728c */ /* 0x000fe2000bf05070 */
[----:B------:R-:W-:Y:S01]  /*7270*/  R2UR UR6, R49 ;  /* 0x00000000310672ca */ /* 0x000fe200000e0000 */
[----:B------:R-:W2:Y:S01]  /*7280*/  LDCU.64 UR8, c[0x0][0x358] ;  /* 0x00006b00ff0877ac */ /* 0x000ea20008000a00 */
[----:B------:R-:W-:Y:S02]  /*7290*/  HFMA2 R46, -RZ, RZ, 0, 5.9604644775390625e-08 ;  /* 0x00000001ff2e7431 */ /* 0x000fe400000001ff */
[----:B-1----:R-:W-:Y:S01]  /*72a0*/  IMAD.MOV.U32 R0, RZ, RZ, 0x1 ;  /* 0x00000001ff007424 */ /* 0x002fe200078e00ff */
[----:B------:R-:W-:Y:S06]  /*72b0*/  UISETP.NE.AND.EX UP0, UPT, UR55, URZ, UPT, UP0 ;  /* 0x000000ff3700728c */ /* 0x000fec000bf05300 */
[----:B------:R-:W-:Y:S05]  /*72c0*/  PLOP3.LUT P3, PT, PT, PT, UP0, 0x80, 0x8 ;  /* 0x000000000008781c */ /* 0x000fea0003f6f008 */
[----:B------:R-:W1:Y:S01]  /*72d0*/  @UP0 LDCU.64 UR4, c[0x0][0x888] ;  /* 0x00011100ff0407ac */ /* 0x000e620008000a00 */
[----:B------:R-:W-:Y:S07]  /*72e0*/  @UP0 UIMAD UR6, UR36, UR6, URZ ;  /* 0x00000006240602a4 */ /* 0x000fee000f8e02ff */
[----:B------:R-:W-:Y:S01]  /*72f0*/  @!P3 PRMT R46, R0, 0x7610, R46 ;  /* 0x00007610002eb816 */ /* 0x000fe2000000002e */
[----:B-1----:R-:W-:Y:S06]  /*7300*/  @UP0 UIMAD.WIDE UR4, UR6, 0x4, UR4 ;  /* 0x00000004060408a5 */ /* 0x002fec000f8e0204 */
[----:B------:R-:W-:Y:S02]  /*7310*/  IMAD.U32 R2, RZ, RZ, UR4 ;  /* 0x00000004ff027e24 */ /* 0x000fe4000f8e00ff */
[----:B------:R-:W-:Y:S03]  /*7320*/  IMAD.U32 R3, RZ, RZ, UR5 ;  /* 0x00000005ff037e24 */ /* 0x000fe6000f8e00ff */
[----:B------:R-:W1:Y:S02]  /*7330*/  @!UP0 LDCU UR4, c[0x0][0x880] ;  /* 0x00011000ff0487ac */ /* 0x000e640008000800 */
[----:B--2--5:R2:W5:Y:S02]  /*7340*/  @P3 LDG.E R27, desc[UR8][R2.64] ;  /* 0x00000008021b3981 */ /* 0x024564000c1e1900 */
[----:B-12---:R-:W-:Y:S02]  /*7350*/  @!P3 MOV R27, UR4 ;  /* 0x00000004001bbc02 */ /* 0x006fe40008000f00 */
.L_x_129:
[----:B------:R-:W-:Y:S05]  /*7360*/  @!P4 BRA `(.L_x_130) ;  /* 0x000000000024c947 */ /* 0x000fea0003800000 */
[----:B------:R-:W-:Y:S01]  /*7370*/  ISETP.NE.U32.AND P3, PT, R40, RZ, PT ;  /* 0x000000ff2800720c */ /* 0x000fe20003f65070 */
[----:B------:R-:W2:Y:S03]  /*7380*/  LDCU.64 UR4, c[0x0][0x358] ;  /* 0x00006b00ff0477ac */ /* 0x000ea60008000a00 */
[----:B------:R-:W-:Y:S11]  /*7390*/  ISETP.NE.AND.EX P3, PT, R41, RZ, PT, P3 ;  /* 0x000000ff2900720c */ /* 0x000ff60003f65330 */
[----:B------:R-:W-:Y:S02]  /*73a0*/  @!UPT UIADD3 URZ, UPT, UPT, URZ, URZ, URZ ;  /* 0x000000fffffff290 */ /* 0x000fe4000fffe0ff */
[----:B------:R-:W3:Y:S01]  /*73b0*/  @P3 LDC.64 R2, c[0x0][0x8a8] ;  /* 0x00022a00ff023b82 */ /* 0x000ee20000000a00 */
[----:B-1----:R-:W-:Y:S04]  /*73c0*/  @P3 IMAD R0, R42, UR36, RZ ;  /* 0x000000242a003c24 */ /* 0x002fe8000f8e02ff */
[----:B---3--:R-:W-:Y:S05]  /*73d0*/  @P3 IMAD.WIDE R2, R0, 0x4, R2 ;  /* 0x0000000400023825 */ /* 0x008fea00078e0202 */
[----:B--2--5:R2:W5:Y:S02]  /*73e0*/  @P3 LDG.E R24, desc[UR4][R2.64] ;  /* 0x0000000402183981 */ /* 0x024564000c1e1900 */
[----:B--2---:R-:W3:Y:S02]  /*73f0*/  @!P3 LDC R24, c[0x0][0x8a0] ;  /* 0x00022800ff18bb82 */ /* 0x004ee40000000800 */
.L_x_130:
[----:B-----5:R-:W-:Y:S01]  /*7400*/  FSETP.NEU.AND P3, PT, R27, RZ, PT ;  /* 0x000000ff1b00720b */ /* 0x020fe20003f6d000 */
[----:B------:R-:W-:Y:S01]  /*7410*/  IMAD.SHL.U32 R56, R44, 0x2, RZ ;  /* 0x000000022c387824 */ /* 0x000fe200078e00ff */
[----:B------:R-:W-:Y:S01]  /*7420*/  SEL R3, RZ, 0xffffffff, P2 ;  /* 0xffffffffff037807 */ /* 0x000fe20001000000 */
[----:B------:R-:W-:Y:S01]  /*7430*/  BSSY B1, `(.L_x_131) ;  /* 0x0000034000017945 */ /* 0x000fe20003800000 */
[----:B------:R-:W-:Y:S01]  /*7440*/  @P1 LOP3.LUT P2, RZ, R46, 0xff, RZ, 0xc0, !PT ;  /* 0x000000ff2eff1812 */ /* 0x000fe2000784c0ff */
[----:B------:R-:W-:Y:S01]  /*7450*/  IMAD.MOV.U32 R63, RZ, RZ, 0x1 ;  /* 0x00000001ff3f7424 */ /* 0x000fe200078e00ff */
[----:B-1----:R-:W-:Y:S01]  /*7460*/  @P1 SEL R0, RZ, 0xffffffff, P3 ;  /* 0xffffffffff001807 */ /* 0x002fe20001800000 */
[C---:B------:R-:W-:Y:S01]  /*7470*/  IMAD R25, R22.reuse, 0x40, R23 ;  /* 0x0000004016197824 */ /* 0x040fe200078e0217 */
[----:B------:R-:W-:Y:S01]  /*7480*/  LOP3.LUT R59, R59, 0x1, RZ, 0x3c, !PT ;  /* 0x000000013b3b7812 */ /* 0x000fe200078e3cff */
[----:B------:R-:W-:Y:S01]  /*7490*/  IMAD.MOV.U32 R26, RZ, RZ, RZ ;  /* 0x000000ffff1a7224 */ /* 0x000fe200078e00ff */
[C---:B------:R-:W-:Y:S02]  /*74a0*/  @P0 SEL R0, R3.reuse, R0, !P2 ;  /* 0x0000000003000207 */ /* 0x040fe40005000000 */
[----:B------:R-:W-:Y:S02]  /*74b0*/  CS2R R38, SRZ ;  /* 0x0000000000267805 */ /* 0x000fe4000001ff00 */
[----:B------:R-:W-:Y:S02]  /*74c0*/  LEA R53, R22, UR43, 0x3 ;  /* 0x0000002b16357c11 */ /* 0x000fe4000f8e18ff */
[----:B------:R-:W-:Y:S02]  /*74d0*/  CS2R R36, SRZ ;  /* 0x0000000000247805 */ /* 0x000fe4000001ff00 */
[----:B------:R-:W-:Y:S02]  /*74e0*/  @P1 LOP3.LUT R0, R0, 0x1, RZ, 0xc0, !PT ;  /* 0x0000000100001812 */ /* 0x000fe400078ec0ff */
[----:B------:R-:W-:Y:S02]  /*74f0*/  CS2R R30, SRZ ;  /* 0x00000000001e7805 */ /* 0x000fe4000001ff00 */
[----:B------:R-:W-:Y:S02]  /*7500*/  PLOP3.LUT P2, PT, PT, PT, UP1, 0x80, 0x8 ;  /* 0x000000000008781c */ /* 0x000fe40003f4f018 */
[----:B------:R-:W-:Y:S02]  /*7510*/  CS2R R28, SRZ ;  /* 0x00000000001c7805 */ /* 0x000fe4000001ff00 */
[----:B------:R-:W-:Y:S01]  /*7520*/  ISETP.NE.U32.OR P6, PT, R0, 0x1, !P1 ;  /* 0x000000010000780c */ /* 0x000fe20004fc5470 */
[----:B------:R-:W-:Y:S01]  /*7530*/  VIADD R62, R56, UR43 ;  /* 0x0000002b383e7c36 */ /* 0x000fe20008000000 */
[----:B------:R-:W-:Y:S02]  /*7540*/  LOP3.LUT P4, R54, R46, 0xff, RZ, 0xc0, !PT ;  /* 0x000000ff2e367812 */ /* 0x000fe4000788c0ff */
[----:B------:R-:W-:Y:S02]  /*7550*/  SEL R2, RZ, 0xffffffff, P3 ;  /* 0xffffffffff027807 */ /* 0x000fe40001800000 */
[----:B------:R-:W-:Y:S03]  /*7560*/  P2R R61, PR, RZ, 0x40 ;  /* 0x00000040ff3d7803 */ /* 0x000fe60000000000 */
[----:B------:R-:W-:Y:S04]  /*7570*/  @P2 SEL R2, R3, R2, !P4 ;  /* 0x0000000203022207 */ /* 0x000fe80006000000 */
[----:B------:R-:W-:Y:S02]  /*7580*/  @P6 SHF.L.U32 R0, R59, 0x1f, RZ ;  /* 0x0000001f3b006819 */ /* 0x000fe400000006ff */
[----:B------:R-:W-:Y:S02]  /*7590*/  LOP3.LUT R2, R2, 0x1, RZ, 0xc0, !PT ;  /* 0x0000000102027812 */ /* 0x000fe400078ec0ff */
[----:B------:R1:W2:Y:S02]  /*75a0*/  @P6 SYNCS.PHASECHK.TRANS64.TRYWAIT P1, [UR43+0x1a0], R0 ;  /* 0x0001a000ff0065a7 */ /* 0x0002a4000802112b */
[----:B------:R-:W-:Y:S04]  /*75b0*/  ISETP.NE.U32.AND P5, PT, R2, 0x1, PT ;  /* 0x000000010200780c */ /* 0x000fe80003fa5070 */
[----:B------:R-:W-:Y:S02]  /*75c0*/  P2R R64, PR, RZ, 0x20 ;  /* 0x00000020ff407803 */ /* 0x000fe40000000000 */
[----:B-1----:R-:W-:Y:S04]  /*75d0*/  SHF.L.U32 R0, R58, 0x1f, RZ ;  /* 0x0000001f3a007819 */ /* 0x002fe800000006ff */
[----:B------:R1:W4:Y:S01]  /*75e0*/  SYNCS.PHASECHK.TRANS64.TRYWAIT P0, [R53+URZ+0x210], R0 ;  /* 0x00021000350075a7 */ /* 0x00032200080011ff */
[----:B--2---:R-:W-:Y:S01]  /*75f0*/  @P6 SEL R63, RZ, 0x1, !P1 ;  /* 0x00000001ff3f6807 */ /* 0x004fe20004800000 */
[----:B-1----:R-:W-:Y:S06]  /*7600*/  @!P6 BRA `(.L_x_132) ;  /* 0x000000000058e947 */ /* 0x002fec0003800000 */
[C---:B------:R-:W-:Y:S01]  /*7610*/  VIADD R2, R62.reuse, 0x300 ;  /* 0x000003003e027836 */ /* 0x040fe20000000000 */
[----:B------:R-:W-:Y:S01]  /*7620*/  LOP3.LUT P6, RZ, R45, 0x40, RZ, 0xc0, !PT ;  /* 0x000000402dff7812 */ /* 0x000fe200078cc0ff */
[----:B------:R-:W-:Y:S01]  /*7630*/  BSSY B0, `(.L_x_133) ;  /* 0x000000e000007945 */ /* 0x000fe20003800000 */
[----:B------:R-:W-:Y:S01]  /*7640*/  ISETP.NE.AND P2, PT, R63, RZ, PT ;  /* 0x000000ff3f00720c */ /* 0x000fe20003f45270 */
[----:B------:R-:W-:Y:S01]  /*7650*/  @P5 VIADD R4, R62, 0x310 ;  /* 0x000003103e045836 */ /* 0x000fe20000000000 */
[----:B------:R-:W-:Y:S01]  /*7660*/  PLOP3.LUT P1, PT, PT, PT, PT, 0x8, 0x80 ;  /* 0x000000000080781c */ /* 0x000fe20003f2e170 */
[----:B------:R-:W-:Y:S01]  /*7670*/  IMAD.MOV.U32 R39, RZ, RZ, RZ ;  /* 0x000000ffff277224 */ /* 0x000fe200078e00ff */
[----:B------:R-:W-:Y:S02]  /*7680*/  @P5 PLOP3.LUT P1, PT, P6, PT, PT, 0x80, 0x8 ;  /* 0x000000000008581c */ /* 0x000fe4000372f070 */
[----:B------:R-:W-:Y:S02]  /*7690*/  CS2R R36, SRZ ;  /* 0x0000000000247805 */ /* 0x000fe4000001ff00 */
[----:B------:R-:W-:Y:S02]  /*76a0*/  CS2R R30, SRZ ;  /* 0x00000000001e7805 */ /* 0x000fe4000001ff00 */
[----:B------:R-:W-:Y:S07]  /*76b0*/  CS2R R28, SRZ ;  /* 0x00000000001c7805 */ /* 0x000fee000001ff00 */
[----:B------:R-:W-:Y:S01]  /*76c0*/  @P1 VIADD R4, R2, 0xfffffff0 ;  /* 0xfffffff002041836 */ /* 0x000fe20000000000 */
[----:B------:R-:W-:Y:S06]  /*76d0*/  @P2 BRA `(.L_x_134) ;  /* 0x00000000000c2947 */ /* 0x000fec0003800000 */
[----:B------:R-:W-:Y:S04]  /*76e0*/  SHF.L.U32 R3, R59, 0x1f, RZ ;  /* 0x0000001f3b037819 */ /* 0x000fe800000006ff */
[----:B------:R-:W1:Y:S02]  /*76f0*/  SYNCS.PHASECHK.TRANS64.TRYWAIT P1, [UR43+0x1a0], R3 ;  /* 0x0001a003ff0075a7 */ /* 0x000e64000802112b */
[----:B-1----:R-:W-:Y:S05]  /*7700*/  @!P1 BRA `(.L_x_135) ;  /* 0x00000038005c9947 */ /* 0x002fea0003800000 */
.L_x_134:
[----:B------:R-:W-:Y:S05]  /*7710*/  BSYNC B0 ;  /* 0x0000000000007941 */ /* 0x000fea0003800000 */
.L_x_133:
[----:B------:R-:W-:Y:S01]  /*7720*/  ISETP.NE.AND P1, PT, R64, RZ, PT ;  /* 0x000000ff4000720c */ /* 0x000fe20003f25270 */
[----:B------:R-:W-:Y:S11]  /*7730*/  HFMA2 R26, -RZ, RZ, 0, 5.9604644775390625e-08 ;  /* 0x00000001ff1a7431 */ /* 0x000ff600000001ff */
[----:B------:R-:W-:Y:S01]  /*7740*/  @!UPT UIADD3 URZ, UPT, UPT, URZ, URZ, URZ ;  /* 0x000000fffffff290 */ /* 0x000fe2000fffe0ff */
[----:B------:R2:W1:Y:S04]  /*7750*/  @P1 LDS.128 R36, [R4] ;  /* 0x0000000004241984 */ /* 0x0004680000000c00 */
[----:B------:R2:W1:Y:S02]  /*7760*/  @P1 LDS.128 R28, [R56+UR43+0x300] ;  /* 0x0003002b381c1984 */ /* 0x0004640008000c00 */
.L_x_132:
[----:B------:R-:W-:Y:S05]  /*7770*/  BSYNC B1 ;  /* 0x0000000000017941 */ /* 0x000fea0003800000 */
.L_x_131:
[----:B-1----:R-:W-:Y:S04]  /*7780*/  SHF.R.U32.HI R2, RZ, 0x15, R25 ;  /* 0x00000015ff027819 */ /* 0x002fe80000011619 */
[----:B------:R-:W-:Y:S01]  /*7790*/  LOP3.LUT P1, RZ, R2, 0x3, R47, 0x48, !PT ;  /* 0x0000000302ff7812 */ /* 0x000fe2000782482f */
[----:B------:R-:W-:Y:S01]  /*77a0*/  @!UPT UIADD3 URZ, UPT, UPT, URZ, URZ, URZ ;  /* 0x000000fffffff290 */ /* 0x000fe2000fffe0ff */
[----:B----4-:R-:W-:Y:S11]  /*77b0*/  @P0 BRA `(.L_x_136) ;  /* 0x0000000000080947 */ /* 0x010ff60003800000 */
[----:B------:R-:W1:Y:S02]  /*77c0*/  SYNCS.PHASECHK.TRANS64.TRYWAIT P0, [R53+URZ+0x210], R0 ;  /* 0x00021000350075a7 */ /* 0x000e6400080011ff */
[----:B-1----:R-:W-:Y:S05]  /*77d0*/  @!P0 BRA `(.L_x_137) ;  /* 0x0000003800408947 */ /* 0x002fea0003800000 */
.L_x_136:
[----:B------:R-:W-:Y:S05]  /*77e0*/  @!P1 BRA `(.L_x_138) ;  /* 0x0000000000409947 */ /* 0x000fea0003800000 */
[----:B------:R-:W4:Y:S01]  /*77f0*/  LDCU.64 UR8, c[0x4][0x70] ;  /* 0x01000e00ff0877ac */ /* 0x000f220008000a00 */
[----:B------:R-:W-:Y:S01]  /*7800*/  MOV R3, 0x0 ;  /* 0x0000000000037802 */ /* 0x000fe20000000f00 */
[----:B------:R-:W-:Y:S02]  /*7810*/  HFMA2 R12, -RZ, RZ, 0, 5.9604644775390625e-08 ;  /* 0x00000001ff0c7431 */ /* 0x000fe400000001ff */
[----:B------:R-:W-:Y:S02]  /*7820*/  IMAD.MOV.U32 R8, RZ, RZ, 0x192 ;  /* 0x00000192ff087424 */ /* 0x000fe400078e00ff */
[----:B------:R-:W-:Y:S01]  /*7830*/  IMAD.MOV.U32 R13, RZ, RZ, RZ ;  /* 0x000000ffff0d7224 */ /* 0x000fe200078e00ff */
[----:B------:R-:W5:Y:S01]  /*7840*/  LDCU.64 UR6, c[0x4][0x78] ;  /* 0x01000f00ff0677ac */ /* 0x000f620008000a00 */
[----:B------:R-:W1:Y:S01]  /*7850*/  LDC.64 R2, c[0x4][R3] ;  /* 0x0100000003027b82 */ /* 0x000e620000000a00 */
[----:B------:R-:W3:Y:S01]  /*7860*/  LDCU.64 UR4, c[0x4][0x10] ;  /* 0x01000200ff0477ac */ /* 0x000ee20008000a00 */
[----:B----4-:R-:W-:Y:S01]  /*7870*/  MOV R5, UR9 ;  /* 0x0000000900057c02 */ /* 0x010fe20008000f00 */
[----:B--2---:R-:W-:Y:S01]  /*7880*/  IMAD.U32 R4, RZ, RZ, UR8 ;  /* 0x00000008ff047e24 */ /* 0x004fe2000f8e00ff */
[----:B-----5:R-:W-:Y:S01]  /*7890*/  MOV R7, UR7 ;  /* 0x0000000700077c02 */ /* 0x020fe20008000f00 */
[----:B------:R-:W-:Y:S01]  /*78a0*/  IMAD.U32 R6, RZ, RZ, UR6 ;  /* 0x00000006ff067e24 */ /* 0x000fe2000f8e00ff */
[----:B---3--:R-:W-:Y:S01]  /*78b0*/  MOV R11, UR5 ;  /* 0x00000005000b7c02 */ /* 0x008fe20008000f00 */
[----:B------:R-:W-:Y:S02]  /*78c0*/  IMAD.U32 R10, RZ, RZ, UR4 ;  /* 0x00000004ff0a7e24 */ /* 0x000fe4000f8e00ff */
[----:B------:R-:W-:Y:S07]  /*78d0*/  LEPC R20, `(.L_x_138) ;  /* 0x000000001014794e */ /* 0x000fee0000000000 */
[----:B-1----:R-:W-:Y:S05]  /*78e0*/  CALL.ABS.NOINC R2 ;  /* 0x0000000002007343 */ /* 0x002fea0003c00000 */
.L_x_138:
[----:B------:R-:W-:Y:S01]  /*78f0*/  SHF.L.U32 R3, R28, 0x10, RZ ;  /* 0x000000101c037819 */ /* 0x000fe200000006ff */
[----:B------:R-:W-:Y:S05]  /*7900*/  WARPSYNC.ALL ;  /* 0x0000000000007948 */ /* 0x000fea0003800000 */
[----:B------:R-:W-:Y:S01]  /*7910*/  R2UR UR4, R25 ;  /* 0x00000000190472ca */ /* 0x000fe200000e0000 */
[----:B------:R-:W-:Y:S01]  /*7920*/  BSSY.RECONVERGENT B0, `(.L_x_139) ;  /* 0x0000057000007945 */ /* 0x000fe20003800200 */
[C---:B------:R-:W-:Y:S02]  /*7930*/  SHF.L.U32 R20, R29.reuse, 0x10, RZ ;  /* 0x000000101d147819 */ /* 0x040fe400000006ff */
[----:B------:R-:W-:Y:S02]  /*7940*/  LOP3.LUT R21, R29, 0xffff0000, RZ, 0xc0, !PT ;  /* 0xffff00001d157812 */ /* 0x000fe400078ec0ff */
[----:B------:R-:W-:Y:S02]  /*7950*/  MOV R65, 0x10 ;  /* 0x0000001000417802 */ /* 0x000fe40000000f00 */
[----:B------:R-:W-:Y:S02]  /*7960*/  LOP3.LUT P6, RZ, R45, 0x40, RZ, 0xc0, !PT ;  /* 0x000000402dff7812 */ /* 0x000fe400078cc0ff */
[----:B------:R-:W-:Y:S02]  /*7970*/  ISETP.NE.AND P0, PT, R60, RZ, PT ;  /* 0x000000ff3c00720c */ /* 0x000fe40003f05270 */
[----:B------:R-:W-:Y:S01]  /*7980*/  SEL R65, R65, 0xfffffff0, !P6 ;  /* 0xfffffff041417807 */ /* 0x000fe20007000000 */
[----:B--2---:R-:W1:Y:S03]  /*7990*/  LDTM.x16 R4, tmem[UR4] ;  /* 0x00000004000479ee */ /* 0x004e660008240000 */
[----:B------:R-:W-:Y:S01]  /*79a0*/  IADD3 R62, PT, PT, R62, R65, RZ ;  /* 0x000000413e3e7210 */ /* 0x000fe20007ffe0ff */
[----:B-1-3--:R-:W-:Y:S01]  /*79b0*/  FMUL R0, R24, R4 ;  /* 0x0000000418007220 */ /* 0x00afe20000400000 */
[----:B------:R-:W-:Y:S01]  /*79c0*/  LOP3.LUT R4, R28, 0xffff0000, RZ, 0xc0, !PT ;  /* 0xffff00001c047812 */ /* 0x000fe200078ec0ff */
[C---:B------:R-:W-:Y:S01]  /*79d0*/  FMUL R2, R24.reuse, R5 ;  /* 0x0000000518027220 */ /* 0x040fe20000400000 */
[C---:B------:R-:W-:Y:S01]  /*79e0*/  FMUL R7, R24.reuse, R7 ;  /* 0x0000000718077220 */ /* 0x040fe20000400000 */
[C---:B------:R-:W-:Y:S01]  /*79f0*/  FFMA R0, R27.reuse, R3, R0 ;  /* 0x000000031b007223 */ /* 0x040fe20000000000 */
[C---:B------:R-:W-:Y:S01]  /*7a00*/  FMUL R3, R24.reuse, R6 ;  /* 0x0000000618037220 */ /* 0x040fe20000400000 */
[C---:B------:R-:W-:Y:S01]  /*7a10*/  FFMA R2, R27.reuse, R4, R2 ;  /* 0x000000041b027223 */ /* 0x040fe20000000002 */
[C---:B------:R-:W-:Y:S01]  /*7a20*/  FMUL R4, R24.reuse, R8 ;  /* 0x0000000818047220 */ /* 0x040fe20000400000 */
[C---:B------:R-:W-:Y:S01]  /*7a30*/  FMUL R8, R24.reuse, R12 ;  /* 0x0000000c18087220 */ /* 0x040fe20000400000 */
[----:B------:R-:W-:Y:S01]  /*7a40*/  FMUL R12, R24, R16 ;  /* 0x00000010180c7220 */ /* 0x000fe20000400000 */
[----:B------:R-:W-:Y:S01]  /*7a50*/  SHF.L.U32 R16, R30, 0x10, RZ ;  /* 0x000000101e107819 */ /* 0x000fe200000006ff */
[C---:B------:R-:W-:Y:S01]  /*7a60*/  FFMA R3, R27.reuse, R20, R3 ;  /* 0x000000141b037223 */ /* 0x040fe20000000003 */
[----:B------:R-:W-:Y:S01]  /*7a70*/  F2FP.BF16.F32.PACK_AB R32, R2, R0 ;  /* 0x000000000220723e */ /* 0x000fe200000010ff */
[----:B------:R-:W-:Y:S01]  /*7a80*/  FFMA R7, R27, R21, R7 ;  /* 0x000000151b077223 */ /* 0x000fe20000000007 */
[----:B------:R-:W-:Y:S01]  /*7a90*/  LOP3.LUT R0, R30, 0xffff0000, RZ, 0xc0, !PT ;  /* 0xffff00001e007812 */ /* 0x000fe200078ec0ff */
[C---:B------:R-:W-:Y:S01]  /*7aa0*/  FMUL R5, R24.reuse, R9 ;  /* 0x0000000918057220 */ /* 0x040fe20000400000 */
[----:B------:R-:W-:Y:S01]  /*7ab0*/  SHF.L.U32 R2, R31, 0x10, RZ ;  /* 0x000000101f027819 */ /* 0x000fe200000006ff */
[----:B------:R-:W-:Y:S01]  /*7ac0*/  FFMA R4, R27, R16, R4 ;  /* 0x000000101b047223 */ /* 0x000fe20000000004 */
[----:B------:R-:W-:Y:S01]  /*7ad0*/  LOP3.LUT R16, R31, 0xffff0000, RZ, 0xc0, !PT ;  /* 0xffff00001f107812 */ /* 0x000fe200078ec0ff */
[C---:B------:R-:W-:Y:S01]  /*7ae0*/  FMUL R6, R24.reuse, R10 ;  /* 0x0000000a18067220 */ /* 0x040fe20000400000 */
[----:B------:R-:W-:Y:S01]  /*7af0*/  F2FP.BF16.F32.PACK_AB R33, R7, R3 ;  /* 0x000000030721723e */ /* 0x000fe200000010ff */
[C---:B------:R-:W-:Y:S01]  /*7b00*/  FFMA R5, R27.reuse, R0, R5 ;  /* 0x000000001b057223 */ /* 0x040fe20000000005 */
[----:B------:R-:W-:Y:S01]  /*7b10*/  FMUL R11, R24, R11 ;  /* 0x0000000b180b7220 */ /* 0x000fe20000400000 */
[C---:B------:R-:W-:Y:S01]  /*7b20*/  SHF.L.U32 R0, R36.reuse, 0x10, RZ ;  /* 0x0000001024007819 */ /* 0x040fe200000006ff */
[C---:B------:R-:W-:Y:S01]  /*7b30*/  FFMA R6, R27.reuse, R2, R6 ;  /* 0x000000021b067223 */ /* 0x040fe20000000006 */
[----:B------:R-:W-:Y:S01]  /*7b40*/  LOP3.LUT R2, R36, 0xffff0000, RZ, 0xc0, !PT ;  /* 0xffff000024027812 */ /* 0x000fe200078ec0ff */
[----:B------:R-:W-:Y:S01]  /*7b50*/  FFMA R11, R27, R16, R11 ;  /* 0x000000101b0b7223 */ /* 0x000fe2000000000b */
[C---:B------:R-:W-:Y:S01]  /*7b60*/  FMUL R9, R24.reuse, R13 ;  /* 0x0000000d18097220 */ /* 0x040fe20000400000 */
[----:B------:R-:W-:Y:S01]  /*7b70*/  SHF.L.U32 R3, R37, 0x10, RZ ;  /* 0x0000001025037819 */ /* 0x000fe200000006ff */
[----:B------:R-:W-:Y:S01]  /*7b80*/  FFMA R8, R27, R0, R8 ;  /* 0x000000001b087223 */ /* 0x000fe20000000008 */
[C---:B------:R-:W-:Y:S01]  /*7b90*/  FMUL R10, R24.reuse, R14 ;  /* 0x0000000e180a7220 */ /* 0x040fe20000400000 */
[----:B------:R-:W-:Y:S01]  /*7ba0*/  LOP3.LUT R0, R37, 0xffff0000, RZ, 0xc0, !PT ;  /* 0xffff000025007812 */ /* 0x000fe200078ec0ff */
[----:B------:R-:W-:Y:S01]  /*7bb0*/  FMUL R15, R24, R15 ;  /* 0x0000000f180f7220 */ /* 0x000fe20000400000 */
[C---:B------:R-:W-:Y:S01]  /*7bc0*/  FFMA R9, R27.reuse, R2, R9 ;  /* 0x000000021b097223 */ /* 0x040fe20000000009 */
[C---:B------:R-:W-:Y:S01]  /*7bd0*/  FFMA R10, R27.reuse, R3, R10 ;  /* 0x000000031b0a7223 */ /* 0x040fe2000000000a */
[----:B------:R-:W-:Y:S01]  /*7be0*/  SHF.L.U32 R2, R38, 0x10, RZ ;  /* 0x0000001026027819 */ /* 0x000fe200000006ff */
[----:B------:R-:W-:Y:S01]  /*7bf0*/  FFMA R15, R27, R0, R15 ;  /* 0x000000001b0f7223 */ /* 0x000fe2000000000f */
[----:B------:R-:W-:Y:S01]  /*7c00*/  F2FP.BF16.F32.PACK_AB R34, R5, R4 ;  /* 0x000000040522723e */ /* 0x000fe200000010ff */
[----:B------:R-:W-:Y:S01]  /*7c10*/  FMUL R13, R24, R17 ;  /* 0x00000011180d7220 */ /* 0x000fe20000400000 */
[----:B------:R-:W-:Y:S01]  /*7c20*/  LOP3.LUT R3, R38, 0xffff0000, RZ, 0xc0, !PT ;  /* 0xffff000026037812 */ /* 0x000fe200078ec0ff */
[C---:B------:R-:W-:Y:S01]  /*7c30*/  FMUL R14, R24.reuse, R18 ;  /* 0x00000012180e7220 */ /* 0x040fe20000400000 */
[C---:B------:R-:W-:Y:S01]  /*7c40*/  SHF.L.U32 R4, R39.reuse, 0x10, RZ ;  /* 0x0000001027047819 */ /* 0x040fe200000006ff */
[----:B------:R-:W-:Y:S01]  /*7c50*/  FMUL R19, R24, R19 ;  /* 0x0000001318137220 */ /* 0x000fe20000400000 */
[----:B------:R-:W-:Y:S01]  /*7c60*/  LOP3.LUT R0, R39, 0xffff0000, RZ, 0xc0, !PT ;  /* 0xffff000027007812 */ /* 0x000fe200078ec0ff */
[----:B------:R-:W-:Y:S01]  /*7c70*/  FFMA R12, R27, R2, R12 ;  /* 0x000000021b0c7223 */ /* 0x000fe2000000000c */
[----:B------:R-:W-:Y:S01]  /*7c80*/  F2FP.BF16.F32.PACK_AB R35, R11, R6 ;  /* 0x000000060b23723e */ /* 0x000fe200000010ff */
[C---:B------:R-:W-:Y:S01]  /*7c90*/  FFMA R13, R27.reuse, R3, R13 ;  /* 0x000000031b0d7223 */ /* 0x040fe2000000000d */
[C---:B------:R-:W-:Y:S01]  /*7ca0*/  FFMA R14, R27.reuse, R4, R14 ;  /* 0x000000041b0e7223 */ /* 0x040fe2000000000e */
[----:B------:R-:W-:Y:S01]  /*7cb0*/  FFMA R19, R27, R0, R19 ;  /* 0x000000001b137223 */ /* 0x000fe20000000013 */
[----:B------:R-:W-:Y:S01]  /*7cc0*/  F2FP.BF16.F32.PACK_AB R8, R9, R8 ;  /* 0x000000080908723e */ /* 0x000fe200000010ff */
[----:B------:R1:W-:Y:S01]  /*7cd0*/  STS.128 [R56+UR43+0x300], R32 ;  /* 0x0003002038007988 */ /* 0x0003e20008000c2b */
[----:B------:R-:W-:Y:S02]  /*7ce0*/  F2FP.BF16.F32.PACK_AB R9, R15, R10 ;  /* 0x0000000a0f09723e */ /* 0x000fe400000010ff */
[----:B------:R-:W-:Y:S02]  /*7cf0*/  F2FP.BF16.F32.PACK_AB R10, R13, R12 ;  /* 0x0000000c0d0a723e */ /* 0x000fe400000010ff */
[----:B------:R-:W-:Y:S05]  /*7d00*/  F2FP.BF16.F32.PACK_AB R11, R19, R14 ;  /* 0x0000000e130b723e */ /* 0x000fea00000010ff */
[----:B------:R1:W-:Y:S01]  /*7d10*/  STS.128 [R62+0x300], R8 ;  /* 0x000300083e007388 */ /* 0x0003e20000000c00 */
[----:B------:R-:W-:Y:S01]  /*7d20*/  @!PT LDS RZ, [RZ] ;  /* 0x00000000fffff984 */ /* 0x000fe20000000800 */
[----:B------:R-:W-:Y:S01]  /*7d30*/  @!PT LDS RZ, [RZ] ;  /* 0x00000000fffff984 */ /* 0x000fe20000000800 */
[----:B------:R-:W-:Y:S01]  /*7d40*/  @!PT LDS RZ, [RZ] ;  /* 0x00000000fffff984 */ /* 0x000fe20000000800 */
[----:B------:R-:W-:Y:S01]  /*7d50*/  @!PT LDS RZ, [RZ] ;  /* 0x00000000fffff984 */ /* 0x000fe20000000800 */
[----:B------:R2:W-:Y:S07]  /*7d60*/  MEMBAR.ALL.CTA ;  /* 0x0000000000007992 */ /* 0x0005ee0000008000 */
[----:B--2---:R-:W2:Y:S02]  /*7d70*/  FENCE.VIEW.ASYNC.S ;  /* 0x00000000000073c6 */ /* 0x004ea40000000000 */
[----:B--2---:R-:W-:Y:S06]  /*7d80*/  BAR.SYNC.DEFER_BLOCKING 0x1, 0x80 ;  /* 0x0042000000007b1d */ /* 0x004fec0000010000 */
[----:B------:R-:W-:Y:S05]  /*7d90*/  @P0 BRA `(.L_x_140) ;  /* 0x00000000003c0947 */ /* 0x000fea0003800000 */
[----:B------:R-:W2:Y:S01]  /*7da0*/  LDCU.64 UR6, c[0x0][0x348] ;  /* 0x00006900ff0677ac */ /* 0x000ea20008000a00 */
[----:B------:R-:W-:Y:S01]  /*7db0*/  UIADD3 UR4, UPT, UPT, UR43, 0x300, URZ ;  /* 0x000003002b047890 */ /* 0x000fe2000fffe0ff */
[----:B------:R-:W-:Y:S01]  /*7dc0*/  UMOV UR51, UR36 ;  /* 0x0000002400337c82 */ /* 0x000fe20008000000 */
[----:B------:R-:W-:Y:S02]  /*7dd0*/  UIADD3 UR9, UPT, UPT, UR49, 0x40, URZ ;  /* 0x0000004031097890 */ /* 0x000fe4000fffe0ff */
[----:B------:R-:W-:Y:S02]  /*7de0*/  UIADD3 UR8, UPT, UPT, UR43, 0xb00, URZ ;  /* 0x00000b002b087890 */ /* 0x000fe4000fffe0ff */
[----:B------:R-:W-:Y:S01]  /*7df0*/  MOV R52, UR4 ;  /* 0x0000000400347c02 */ /* 0x000fe20008000f00 */
[----:B------:R-:W-:Y:S01]  /*7e00*/  UMOV UR10, UR50 ;  /* 0x00000032000a7c82 */ /* 0x000fe20008000000 */
[----:B------:R-:W-:Y:S02]  /*7e10*/  UMOV UR11, UR36 ;  /* 0x00000024000b7c82 */ /* 0x000fe40008000000 */
[----:B------:R-:W-:Y:S01]  /*7e20*/  R2UR UR48, R52 ;  /* 0x00000000343072ca */ /* 0x000fe200000e0000 */
[----:B--2---:R-:W-:Y:S04]  /*7e30*/  UIADD3 UR4, UP0, UPT, UR6, 0x680, URZ ;  /* 0x0000068006047890 */ /* 0x004fe8000ff1e0ff */
[----:B------:R-:W-:Y:S09]  /*7e40*/  UIADD3.X UR5, UPT, UPT, URZ, UR7, URZ, UP0, !UPT ;  /* 0x00000007ff057290 */ /* 0x000ff200087fe4ff */
[----:B------:R2:W-:Y:S01]  /*7e50*/  UTMASTG.3D [UR48], [UR4] ;  /* 0x00000030040073b5 */ /* 0x0005e20008010000 */
[----:B------:R2:W-:Y:S01]  /*7e60*/  UTMASTG.3D [UR8], [UR4] ;  /* 0x00000008040073b5 */ /* 0x0005e20008010000 */
[----:B------:R0:W-:Y:S01]  /*7e70*/  UTMACMDFLUSH ;  /* 0x00000000000079b7 */ /* 0x0001e20000000000 */
[----:B--2---:R-:W-:Y:S04]  /*7e80*/  DEPBAR.LE SB0, 0x1 ;  /* 0x000080400000791a */ /* 0x004fe80000000000 */
.L_x_140:
[----:B------:R-:W-:Y:S05]  /*7e90*/  BSYNC.RECONVERGENT B0 ;  /* 0x0000000000007941 */ /* 0x000fea0003800200 */
.L_x_139:
[----:B------:R-:W-:Y:S01]  /*7ea0*/  BAR.SYNC.DEFER_BLOCKING 0x1, 0x80 ;  /* 0x0042000000007b1d */ /* 0x000fe20000010000 */
[----:B------:R-:W-:Y:S01]  /*7eb0*/  ISETP.NE.AND P1, PT, R61, RZ, PT ;  /* 0x000000ff3d00720c */ /* 0x000fe20003f25270 */
[----:B------:R-:W-:Y:S01]  /*7ec0*/  UISETP.NE.AND UP0, UPT, UR52, URZ, UPT ;  /* 0x000000ff3400728c */ /* 0x000fe2000bf05270 */
[----:B------:R-:W-:Y:S11]  /*7ed0*/  LEA R2, R26, UR43, 0x3 ;  /* 0x0000002b1a027c11 */ /* 0x000ff6000f8e18ff */
[----:B------:R-:W-:Y:S01]  /*7ee0*/  @P1 SHF.L.U32 R3, R59, 0x1f, RZ ;  /* 0x0000001f3b031819 */ /* 0x000fe200000006ff */
[----:B------:R-:W-:Y:S06]  /*7ef0*/  BRA.U !UP0, `(.L_x_141) ;  /* 0x0000000108247547 */ /* 0x000fec000b800000 */
[----:B------:R-:W-:Y:S01]  /*7f00*/  IMAD.U32 R4, RZ, RZ, UR46 ;  /* 0x0000002eff047e24 */ /* 0x000fe2000f8e00ff */
[----:B------:R-:W-:Y:S01]  /*7f10*/  MOV R0, UR47 ;  /* 0x0000002f00007c02 */ /* 0x000fe20008000f00 */
[----:B------:R-:W-:Y:S03]  /*7f20*/  UIADD3 UR4, UPT, UPT, UR46, 0x1, URZ ;  /* 0x000000012e047890 */ /* 0x000fe6000fffe0ff */
[----:B------:R-:W-:Y:S01]  /*7f30*/  @P1 LEA R4, R4, UR43, 0x3 ;  /* 0x0000002b04041c11 */ /* 0x000fe2000f8e18ff */
[----:B------:R-:W-:Y:S04]  /*7f40*/  UISETP.NE.AND UP0, UPT, UR4, 0x4, UPT ;  /* 0x000000040400788c */ /* 0x000fe8000bf05270 */
[----:B------:R-:W-:Y:S01]  /*7f50*/  @P1 VIADD R4, R4, 0x1c0 ;  /* 0x000001c004041836 */ /* 0x000fe20000000000 */
[----:B------:R-:W-:Y:S04]  /*7f60*/  USEL UR46, UR4, URZ, UP0 ;  /* 0x000000ff042e7287 */ /* 0x000fe80008000000 */
[----:B------:R-:W-:Y:S04]  /*7f70*/  @P1 PRMT R0, R0, 0x654, R4 ;  /* 0x0000065400001816 */ /* 0x000fe80000000004 */
[----:B------:R2:W-:Y:S04]  /*7f80*/  @P1 SYNCS.ARRIVE.TRANS64.RED.A1T0 RZ, [R0+URZ], RZ ;  /* 0x000000ff00ff19a7 */ /* 0x0005e800081004ff */
.L_x_141:
[----:B------:R-:W3:Y:S01]  /*7f90*/  @P1 SYNCS.PHASECHK.TRANS64.TRYWAIT P0, [R2+URZ+0x1a0], R3 ;  /* 0x0001a003020015a7 */ /* 0x000ee200080011ff */
[----:B------:R-:W-:Y:S01]  /*7fa0*/  BSSY B1, `(.L_x_142) ;  /* 0x0000012000017945 */ /* 0x000fe20003800000 */
[----:B---3--:R-:W-:Y:S03]  /*7fb0*/  @P1 SEL R63, RZ, 0x1, !P0 ;  /* 0x00000001ff3f1807 */ /* 0x008fe60004000000 */
[----:B------:R-:W-:Y:S05]  /*7fc0*/  @!P1 BRA `(.L_x_143) ;  /* 0x00000000003c9947 */ /* 0x000fea0003800000 */
[----:B------:R-:W-:Y:S01]  /*7fd0*/  ISETP.NE.AND P1, PT, R64, RZ, PT ;  /* 0x000000ff4000720c */ /* 0x000fe20003f25270 */
[----:B------:R-:W-:Y:S01]  /*7fe0*/  BSSY B0, `(.L_x_144) ;  /* 0x0000009000007945 */ /* 0x000fe20003800000 */
[----:B------:R-:W-:Y:S11]  /*7ff0*/  ISETP.NE.AND P0, PT, R63, RZ, PT ;  /* 0x000000ff3f00720c */ /* 0x000ff60003f05270 */
[----:B------:R-:W-:Y:S05]  /*8000*/  @P1 IMAD R4, R26, 0x1000, R56 ;  /* 0x000010001a041824 */ /* 0x000fea00078e0238 */
[----:B------:R-:W-:Y:S05]  /*8010*/  @P1 IADD3 R3, PT, PT, R4, UR43, RZ ;  /* 0x0000002b04031c10 */ /* 0x000fea000fffe0ff */
[----:B------:R-:W-:Y:S01]  /*8020*/  @P1 IMAD.IADD R3, R65, 0x1, R3 ;  /* 0x0000000141031824 */ /* 0x000fe200078e0203 */
[----:B------:R-:W-:Y:S06]  /*8030*/  @P0 BRA `(.L_x_145) ;  /* 0x00000000000c0947 */ /* 0x000fec0003800000 */
[----:B--2---:R-:W-:Y:S04]  /*8040*/  SHF.L.U32 R0, R59, 0x1f, RZ ;  /* 0x0000001f3b007819 */ /* 0x004fe800000006ff */
[----:B------:R-:W2:Y:S02]  /*8050*/  SYNCS.PHASECHK.TRANS64.TRYWAIT P0, [R2+URZ+0x1a0], R0 ;  /* 0x0001a000020075a7 */ /* 0x000ea400080011ff */
[----:B--2---:R-:W-:Y:S05]  /*8060*/  @!P0 BRA `(.L_x_146) ;  /* 0x0000003000308947 */ /* 0x004fea0003800000 */
.L_x_145:
[----:B------:R-:W-:Y:S05]  /*8070*/  BSYNC B0 ;  /* 0x0000000000007941 */ /* 0x000fea0003800000 */
.L_x_144:
[----:B------:R-:W-:Y:S02]  /*8080*/  ISETP.NE.AND P0, PT, R64, RZ, PT ;  /* 0x000000ff4000720c */ /* 0x000fe40003f05270 */
[----:B------:R-:W-:Y:S11]  /*8090*/  IADD3 R26, PT, PT, R26, 0x1, RZ ;  /* 0x000000011a1a7810 */ /* 0x000ff60007ffe0ff */
[----:B------:R3:W4:Y:S04]  /*80a0*/  @P0 LDS.128 R28, [R4+UR43+0x300] ;  /* 0x0003002b041c0984 */ /* 0x0007280008000c00 */
[----:B------:R3:W1:Y:S02]  /*80b0*/  @P0 LDS.128 R36, [R3+0x300] ;  /* 0x0003000003240984 */ /* 0x0006640000000c00 */
.L_x_143:
[----:B------:R-:W-:Y:S05]  /*80c0*/  BSYNC B1 ;  /* 0x0000000000017941 */ /* 0x000fea0003800000 */
.L_x_142:
[----:B--2---:R-:W-:Y:S05]  /*80d0*/  VIADD R0, R25, 0x10 ;  /* 0x0000001019007836 */ /* 0x004fea0000000000 */
[----:B------:R-:W-:Y:S04]  /*80e0*/  SHF.R.U32.HI R0, RZ, 0x15, R0 ;  /* 0x00000015ff007819 */ /* 0x000fe80000011600 */
[----:B------:R-:W-:Y:S11]  /*80f0*/  LOP3.LUT P0, RZ, R0, 0x3, R47, 0x48, !PT ;  /* 0x0000000300ff7812 */ /* 0x000ff6000780482f */
[----:B------:R-:W-:Y:S02]  /*8100*/  @!UPT UIADD3 URZ, UPT, UPT, URZ, URZ, URZ ;  /* 0x000000fffffff290 */ /* 0x000fe4000fffe0ff */
[----:B------:R-:W-:Y:S05]  /*8110*/  @!P0 BRA `(.L_x_147) ;  /* 0x0000000000408947 */ /* 0x000fea0003800000 */
[----:B------:R-:W2:Y:S01]  /*8120*/  LDCU.64 UR8, c[0x4][0x70] ;  /* 0x01000e00ff0877ac */ /* 0x000ea20008000a00 */
[----:B---3--:R-:W-:Y:S01]  /*8130*/  MOV R3, 0x0 ;  /* 0x0000000000037802 */ /* 0x008fe20000000f00 */
[----:B------:R-:W-:Y:S02]  /*8140*/  HFMA2 R12, -RZ, RZ, 0, 5.9604644775390625e-08 ;  /* 0x00000001ff0c7431 */ /* 0x000fe400000001ff */
[----:B-1----:R-:W-:Y:S02]  /*8150*/  IMAD.MOV.U32 R8, RZ, RZ, 0x192 ;  /* 0x00000192ff087424 */ /* 0x002fe400078e00ff */
[----:B------:R-:W-:Y:S01]  /*8160*/  IMAD.MOV.U32 R13, RZ, RZ, RZ ;  /* 0x000000ffff0d7224 */ /* 0x000fe200078e00ff */
[----:B------:R-:W1:Y:S01]  /*8170*/  LDCU.64 UR6, c[0x4][0x78] ;  /* 0x01000f00ff0677ac */ /* 0x000e620008000a00 */
[----:B------:R-:W3:Y:S01]  /*8180*/  LDC.64 R2, c[0x4][R3] ;  /* 0x0100000003027b82 */ /* 0x000ee20000000a00 */
[----:B------:R-:W5:Y:S01]  /*8190*/  LDCU.64 UR4, c[0x4][0x10] ;  /* 0x01000200ff0477ac */ /* 0x000f620008000a00 */
[----:B--2---:R-:W-:Y:S01]  /*81a0*/  MOV R5, UR9 ;  /* 0x0000000900057c02 */ /* 0x004fe20008000f00 */
[----:B------:R-:W-:Y:S01]  /*81b0*/  IMAD.U32 R4, RZ, RZ, UR8 ;  /* 0x00000008ff047e24 */ /* 0x000fe2000f8e00ff */
[----:B-1----:R-:W-:Y:S01]  /*81c0*/  MOV R7, UR7 ;  /* 0x0000000700077c02 */ /* 0x002fe20008000f00 */
[----:B------:R-:W-:Y:S01]  /*81d0*/  IMAD.U32 R6, RZ, RZ, UR6 ;  /* 0x00000006ff067e24 */ /* 0x000fe2000f8e00ff */
[----:B-----5:R-:W-:Y:S01]  /*81e0*/  MOV R11, UR5 ;  /* 0x00000005000b7c02 */ /* 0x020fe20008000f00 */
[----:B------:R-:W-:Y:S02]  /*81f0*/  IMAD.U32 R10, RZ, RZ, UR4 ;  /* 0x00000004ff0a7e24 */ /* 0x000fe4000f8e00ff */
[----:B------:R-:W-:Y:S07]  /*8200*/  LEPC R20, `(.L_x_147) ;  /* 0x000000001014794e */ /* 0x000fee0000000000 */
[----:B---34-:R-:W-:Y:S05]  /*8210*/  CALL.ABS.NOINC R2 ;  /* 0x0000000002007343 */ /* 0x018fea0003c00000 */
.L_x_147:
[----:B---34-:R-:W-:Y:S01]  /*8220*/  SHF.L.U32 R3, R28, 0x10, RZ ;  /* 0x000000101c037819 */ /* 0x018fe200000006ff */
[----:B------:R-:W-:Y:S05]  /*8230*/  WARPSYNC.ALL ;  /* 0x0000000000007948 */ /* 0x000fea0003800000 */
[----:B------:R-:W-:Y:S01]  /*8240*/  R2UR UR4, R25 ;  /* 0x00000000190472ca */ /* 0x000fe200000e0000 */
[----:B------:R-:W-:Y:S01]  /*8250*/  BSSY.RECONVERGENT B0, `(.L_x_148) ;  /* 0x000005b000007945 */ /* 0x000fe20003800200 */
[----:B------:R-:W-:Y:S02]  /*8260*/  SHF.L.U32 R20, R30, 0x10, RZ ;  /* 0x000000101e147819 */ /* 0x000fe400000006ff */
[----:B------:R-:W-:Y:S02]  /*8270*/  ISETP.NE.AND P6, PT, R61, RZ, PT ;  /* 0x000000ff3d00720c */ /* 0x000fe40003fc5270 */
[----:B------:R-:W-:Y:S07]  /*8280*/  ISETP.NE.AND P0, PT, R60, RZ, PT ;  /* 0x000000ff3c00720c */ /* 0x000fee0003f05270 */
[----:B-1----:R-:W1:Y:S02]  /*8290*/  LDTM.x16 R4, tmem[UR4+0x10] ;  /* 0x00001004000479ee */ /* 0x002e640008240000 */
[----:B-1----:R-:W-:Y:S01]  /*82a0*/  FMUL R0, R24, R4 ;  /* 0x0000000418007220 */ /* 0x002fe20000400000 */
[----:B------:R-:W-:Y:S01]  /*82b0*/  LOP3.LUT R4, R28, 0xffff0000, RZ, 0xc0, !PT ;  /* 0xffff00001c047812 */ /* 0x000fe200078ec0ff */
[C---:B------:R-:W-:Y:S01]  /*82c0*/  FMUL R2, R24.reuse, R5 ;  /* 0x0000000518027220 */ /* 0x040fe20000400000 */
[----:B------:R-:W-:Y:S01]  /*82d0*/  SHF.L.U32 R5, R29, 0x10, RZ ;  /* 0x000000101d057819 */ /* 0x000fe200000006ff */
[----:B------:R-:W-:Y:S01]  /*82e0*/  FFMA R0, R27, R3, R0 ;  /* 0x000000031b007223 */ /* 0x000fe20000000000 */
[C---:B------:R-:W-:Y:S01]  /*82f0*/  FMUL R3, R24.reuse, R6 ;  /* 0x0000000618037220 */ /* 0x040fe20000400000 */
[----:B------:R-:W-:Y:S01]  /*8300*/  LOP3.LUT R6, R29, 0xffff0000, RZ, 0xc0, !PT ;  /* 0xffff00001d067812 */ /* 0x000fe200078ec0ff */
[C---:B------:R-:W-:Y:S01]  /*8310*/  FFMA R2, R27.reuse, R4, R2 ;  /* 0x000000041b027223 */ /* 0x040fe20000000002 */
[C---:B------:R-:W-:Y:S01]  /*8320*/  FMUL R7, R24.reuse, R7 ;  /* 0x0000000718077220 */ /* 0x040fe20000400000 */
[C---:B------:R-:W-:Y:S01]  /*8330*/  FFMA R3, R27.reuse, R5, R3 ;  /* 0x000000051b037223 */ /* 0x040fe20000000003 */
[C---:B------:R-:W-:Y:S01]  /*8340*/  FMUL R4, R24.reuse, R8 ;  /* 0x0000000818047220 */ /* 0x040fe20000400000 */
[----:B------:R-:W-:Y:S01]  /*8350*/  FMUL R5, R24, R9 ;  /* 0x0000000918057220 */ /* 0x000fe20000400000 */
[----:B------:R-:W-:Y:S01]  /*8360*/  F2FP.BF16.F32.PACK_AB R32, R2, R0 ;  /* 0x000000000220723e */ /* 0x000fe200000010ff */
[C---:B------:R-:W-:Y:S01]  /*8370*/  FFMA R7, R27.reuse, R6, R7 ;  /* 0x000000061b077223 */ /* 0x040fe20000000007 */
[----:B------:R-:W-:Y:S01]  /*8380*/  LOP3.LUT R0, R30, 0xffff0000, RZ, 0xc0, !PT ;  /* 0xffff00001e007812 */ /* 0x000fe200078ec0ff */
[----:B------:R-:W-:Y:S01]  /*8390*/  FFMA R4, R27, R20, R4 ;  /* 0x000000141b047223 */ /* 0x000fe20000000004 */
[----:B------:R-:W-:Y:S01]  /*83a0*/  SHF.L.U32 R2, R31, 0x10, RZ ;  /* 0x000000101f027819 */ /* 0x000fe200000006ff */
[----:B------:R-:W-:Y:S01]  /*83b0*/  FMUL R6, R24, R10 ;  /* 0x0000000a18067220 */ /* 0x000fe20000400000 */
[----:B------:R-:W-:Y:S01]  /*83c0*/  F2FP.BF16.F32.PACK_AB R33, R7, R3 ;  /* 0x000000030721723e */ /* 0x000fe200000010ff */
[----:B------:R-:W-:Y:S01]  /*83d0*/  FFMA R5, R27, R0, R5 ;  /* 0x000000001b057223 */ /* 0x000fe20000000005 */
[----:B------:R-:W-:Y:S01]  /*83e0*/  LOP3.LUT R3, R31, 0xffff0000, RZ, 0xc0, !PT ;  /* 0xffff00001f037812 */ /* 0x000fe200078ec0ff */
[----:B------:R-:W-:Y:S01]  /*83f0*/  FFMA R6, R27, R2, R6 ;  /* 0x000000021b067223 */ /* 0x000fe20000000006 */
[----:B------:R-:W-:Y:S01]  /*8400*/  SHF.L.U32 R7, R36, 0x10, RZ ;  /* 0x0000001024077819 */ /* 0x000fe200000006ff */
[----:B------:R-:W-:Y:S01]  /*8410*/  FMUL R11, R24, R11 ;  /* 0x0000000b180b7220 */ /* 0x000fe20000400000 */
[----:B------:R-:W-:Y:S01]  /*8420*/  LOP3.LUT R0, R36, 0xffff0000, RZ, 0xc0, !PT ;  /* 0xffff000024007812 */ /* 0x000fe200078ec0ff */
[C---:B------:R-:W-:Y:S01]  /*8430*/  FMUL R8, R24.reuse, R12 ;  /* 0x0000000c18087220 */ /* 0x040fe20000400000 */
[----:B------:R-:W-:Y:S01]  /*8440*/  SHF.L.U32 R2, R37, 0x10, RZ ;  /* 0x0000001025027819 */ /* 0x000fe200000006ff */
[C---:B------:R-:W-:Y:S01]  /*8450*/  FMUL R9, R24.reuse, R13 ;  /* 0x0000000d18097220 */ /* 0x040fe20000400000 */
[----:B------:R-:W-:Y:S01]  /*8460*/  F2FP.BF16.F32.PACK_AB R34, R5, R4 ;  /* 0x000000040522723e */ /* 0x000fe200000010ff */
[----:B------:R-:W-:Y:S01]  /*8470*/  FFMA R11, R27, R3, R11 ;  /* 0x000000031b0b7223 */ /* 0x000fe2000000000b */
[----:B------:R-:W-:Y:S01]  /*8480*/  SHF.L.U32 R3, R39, 0x10, RZ ;  /* 0x0000001027037819 */ /* 0x000fe200000006ff */
[----:B------:R-:W-:Y:S01]  /*8490*/  FFMA R8, R27, R7, R8 ;  /* 0x000000071b087223 */ /* 0x000fe20000000008 */
[----:B------:R-:W-:Y:S01]  /*84a0*/  LOP3.LUT R4, R39, 0xffff0000, RZ, 0xc0, !PT ;  /* 0xffff000027047812 */ /* 0x000fe200078ec0ff */
[----:B------:R-:W-:Y:S01]  /*84b0*/  FFMA R9, R27, R0, R9 ;  /* 0x000000001b097223 */ /* 0x000fe20000000009 */
[----:B------:R-:W-:Y:S01]  /*84c0*/  LOP3.LUT R0, R37, 0xffff0000, RZ, 0xc0, !PT ;  /* 0xffff000025007812 */ /* 0x000fe200078ec0ff */
[C---:B------:R-:W-:Y:S01]  /*84d0*/  FMUL R10, R24.reuse, R14 ;  /* 0x0000000e180a7220 */ /* 0x040fe20000400000 */
[C---:B------:R-:W-:Y:S01]  /*84e0*/  FMUL R15, R24.reuse, R15 ;  /* 0x0000000f180f7220 */ /* 0x040fe20000400000 */
[C---:B------:R-:W-:Y:S01]  /*84f0*/  FMUL R12, R24.reuse, R16 ;  /* 0x00000010180c7220 */ /* 0x040fe20000400000 */
[----:B------:R-:W-:Y:S01]  /*8500*/  FMUL R13, R24, R17 ;  /* 0x00000011180d7220 */ /* 0x000fe20000400000 */
[C---:B------:R-:W-:Y:S01]  /*8510*/  FFMA R10, R27.reuse, R2, R10 ;  /* 0x000000021b0a7223 */ /* 0x040fe2000000000a */
[----:B------:R-:W-:Y:S01]  /*8520*/  FFMA R15, R27, R0, R15 ;  /* 0x000000001b0f7223 */ /* 0x000fe2000000000f */
[----:B------:R-:W-:Y:S01]  /*8530*/  SHF.L.U32 R2, R38, 0x10, RZ ;  /* 0x0000001026027819 */ /* 0x000fe200000006ff */
[----:B------:R-:W-:Y:S01]  /*8540*/  FMUL R14, R24, R18 ;  /* 0x00000012180e7220 */ /* 0x000fe20000400000 */
[----:B------:R-:W-:Y:S01]  /*8550*/  LOP3.LUT R0, R38, 0xffff0000, RZ, 0xc0, !PT ;  /* 0xffff000026007812 */ /* 0x000fe200078ec0ff */
[----:B------:R-:W-:Y:S01]  /*8560*/  FMUL R19, R24, R19 ;  /* 0x0000001318137220 */ /* 0x000fe20000400000 */
[----:B------:R-:W-:Y:S01]  /*8570*/  F2FP.BF16.F32.PACK_AB R35, R11, R6 ;  /* 0x000000060b23723e */ /* 0x000fe200000010ff */
[----:B------:R-:W-:Y:S01]  /*8580*/  FFMA R12, R27, R2, R12 ;  /* 0x000000021b0c7223 */ /* 0x000fe2000000000c */
[----:B------:R-:W-:Y:S01]  /*8590*/  F2FP.BF16.F32.PACK_AB R8, R9, R8 ;  /* 0x000000080908723e */ /* 0x000fe200000010ff */
[C---:B------:R-:W-:Y:S01]  /*85a0*/  FFMA R13, R27.reuse, R0, R13 ;  /* 0x000000001b0d7223 */ /* 0x040fe2000000000d */
[C---:B------:R-:W-:Y:S01]  /*85b0*/  FFMA R14, R27.reuse, R3, R14 ;  /* 0x000000031b0e7223 */ /* 0x040fe2000000000e */
[----:B------:R1:W-:Y:S01]  /*85c0*/  STS.128 [R56+UR43+0x1300], R32 ;  /* 0x0013002038007988 */ /* 0x0003e20008000c2b */
[----:B------:R-:W-:Y:S01]  /*85d0*/  FFMA R19, R27, R4, R19 ;  /* 0x000000041b137223 */ /* 0x000fe20000000013 */
[----:B------:R-:W-:Y:S02]  /*85e0*/  F2FP.BF16.F32.PACK_AB R9, R15, R10 ;  /* 0x0000000a0f09723e */ /* 0x000fe400000010ff */
[----:B------:R-:W-:Y:S02]  /*85f0*/  F2FP.BF16.F32.PACK_AB R10, R13, R12 ;  /* 0x0000000c0d0a723e */ /* 0x000fe400000010ff */
[----:B------:R-:W-:Y:S02]  /*8600*/  F2FP.BF16.F32.PACK_AB R11, R19, R14 ;  /* 0x0000000e130b723e */ /* 0x000fe400000010ff */
[----:B------:R-:W-:Y:S02]  /*8610*/  MOV R2, UR46 ;  /* 0x0000002e00027c02 */ /* 0x000fe40008000f00 */
[----:B------:R-:W-:Y:S01]  /*8620*/  MOV R0, UR47 ;  /* 0x0000002f00007c02 */ /* 0x000fe20008000f00 */
[----:B------:R1:W-:Y:S01]  /*8630*/  STS.128 [R62+0x1300], R8 ;  /* 0x001300083e007388 */ /* 0x0003e20000000c00 */
[----:B------:R-:W-:Y:S02]  /*8640*/  @P6 LEA R2, R2, UR43, 0x3 ;  /* 0x0000002b02026c11 */ /* 0x000fe4000f8e18ff */
[----:B------:R-:W-:Y:S02]  /*8650*/  @P6 SHF.L.U32 R3, R59, 0x1f, RZ ;  /* 0x0000001f3b036819 */ /* 0x000fe400000006ff */
[----:B------:R-:W-:Y:S01]  /*8660*/  @P6 IADD3 R2, PT, PT, R2, 0x1c0, RZ ;  /* 0x000001c002026810 */ /* 0x000fe20007ffe0ff */
[----:B------:R-:W-:Y:S01]  /*8670*/  @!PT LDS RZ, [RZ] ;  /* 0x00000000fffff984 */ /* 0x000fe20000000800 */
[----:B------:R-:W-:Y:S01]  /*8680*/  @!PT LDS RZ, [RZ] ;  /* 0x00000000fffff984 */ /* 0x000fe20000000800 */
[----:B------:R-:W-:Y:S01]  /*8690*/  @!PT LDS RZ, [RZ] ;  /* 0x00000000fffff984 */ /* 0x000fe20000000800 */
[----:B------:R-:W-:Y:S01]  /*86a0*/  @!PT LDS RZ, [RZ] ;  /* 0x00000000fffff984 */ /* 0x000fe20000000800 */
[----:B------:R2:W-:Y:S06]  /*86b0*/  MEMBAR.ALL.CTA ;  /* 0x0000000000007992 */ /* 0x0005ec0000008000 */
[----:B--2---:R-:W2:Y:S01]  /*86c0*/  FENCE.VIEW.ASYNC.S ;  /* 0x00000000000073c6 */ /* 0x004ea20000000000 */
[----:B------:R-:W-:Y:S02]  /*86d0*/  @P6 PRMT R0, R0, 0x654, R2 ;  /* 0x0000065400006816 */ /* 0x000fe40000000002 */
[----:B------:R-:W-:Y:S01]  /*86e0*/  LEA R2, R26, UR43, 0x3 ;  /* 0x0000002b1a027c11 */ /* 0x000fe2000f8e18ff */
[----:B--2---:R-:W-:Y:S06]  /*86f0*/  BAR.SYNC.DEFER_BLOCKING 0x1, 0x80 ;  /* 0x0042000000007b1d */ /* 0x004fec0000010000 */
[----:B------:R-:W-:Y:S05]  /*8700*/  @P0 BRA `(.L_x_149) ;  /* 0x00000000003c0947 */ /* 0x000fea0003800000 */
[----:B------:R-:W2:Y:S01]  /*8710*/  LDCU.64 UR6, c[0x0][0x348] ;  /* 0x00006900ff0677ac */ /* 0x000ea20008000a00 */
[----:B------:R-:W-:Y:S02]  /*8720*/  UIADD3 UR13, UPT, UPT, UR49, 0x10, URZ ;  /* 0x00000010310d7890 */ /* 0x000fe4000fffe0ff */
[----:B------:R-:W-:Y:S01]  /*8730*/  UIADD3 UR12, UPT, UPT, UR43, 0x1300, URZ ;  /* 0x000013002b0c7890 */ /* 0x000fe2000fffe0ff */
[----:B------:R-:W-:Y:S01]  /*8740*/  UMOV UR14, UR50 ;  /* 0x00000032000e7c82 */ /* 0x000fe20008000000 */
[----:B------:R-:W-:Y:S01]  /*8750*/  UMOV UR15, UR36 ;  /* 0x00000024000f7c82 */ /* 0x000fe20008000000 */
[----:B------:R-:W-:Y:S02]  /*8760*/  UIADD3 UR9, UPT, UPT, UR49, 0x50, URZ ;  /* 0x0000005031097890 */ /* 0x000fe4000fffe0ff */
[----:B------:R-:W-:Y:S01]  /*8770*/  UIADD3 UR8, UPT, UPT, UR43, 0x1b00, URZ ;  /* 0x00001b002b087890 */ /* 0x000fe2000fffe0ff */
[----:B------:R-:W-:Y:S01]  /*8780*/  UMOV UR10, UR50 ;  /* 0x00000032000a7c82 */ /* 0x000fe20008000000 */
[----:B------:R-:W-:Y:S01]  /*8790*/  UMOV UR11, UR36 ;  /* 0x00000024000b7c82 */ /* 0x000fe20008000000 */
[----:B--2---:R-:W-:Y:S04]  /*87a0*/  UIADD3 UR4, UP0, UPT, UR6, 0x680, URZ ;  /* 0x0000068006047890 */ /* 0x004fe8000ff1e0ff */
[----:B------:R-:W-:Y:S09]  /*87b0*/  UIADD3.X UR5, UPT, UPT, URZ, UR7, URZ, UP0, !UPT ;  /* 0x00000007ff057290 */ /* 0x000ff200087fe4ff */
[----:B------:R2:W-:Y:S01]  /*87c0*/  UTMASTG.3D [UR12], [UR4] ;  /* 0x0000000c040073b5 */ /* 0x0005e20008010000 */
[----:B------:R2:W-:Y:S01]  /*87d0*/  UTMASTG.3D [UR8], [UR4] ;  /* 0x00000008040073b5 */ /* 0x0005e20008010000 */
[----:B------:R0:W-:Y:S01]  /*87e0*/  UTMACMDFLUSH ;  /* 0x00000000000079b7 */ /* 0x0001e20000000000 */
[----:B--2---:R-:W-:Y:S04]  /*87f0*/  DEPBAR.LE SB0, 0x1 ;  /* 0x000080400000791a */ /* 0x004fe80000000000 */
.L_x_149:
[----:B------:R-:W-:Y:S05]  /*8800*/  BSYNC.RECONVERGENT B0 ;  /* 0x0000000000007941 */ /* 0x000fea0003800200 */
.L_x_148:
[----:B------:R-:W-:Y:S01]  /*8810*/  BAR.SYNC.DEFER_BLOCKING 0x1, 0x80 ;  /* 0x0042000000007b1d */ /* 0x000fe20000010000 */
[----:B------:R-:W-:Y:S04]  /*8820*/  UIADD3 UR4, UPT, UPT, UR46, 0x1, URZ ;  /* 0x000000012e047890 */ /* 0x000fe8000fffe0ff */
[----:B------:R-:W-:Y:S04]  /*8830*/  UISETP.NE.AND UP0, UPT, UR4, 0x4, UPT ;  /* 0x000000040400788c */ /* 0x000fe8000bf05270 */
[----:B------:R-:W-:Y:S01]  /*8840*/  USEL UR44, UR4, URZ, UP0 ;  /* 0x000000ff042c7287 */ /* 0x000fe20008000000 */
[----:B------:R2:W-:Y:S01]  /*8850*/  @P6 SYNCS.ARRIVE.TRANS64.RED.A1T0 RZ, [R0+URZ], RZ ;  /* 0x000000ff00ff69a7 */ /* 0x0005e200081004ff */
[----:B------:R-:W-:Y:S01]  /*8860*/  BSSY B1, `(.L_x_150) ;  /* 0x0000013000017945 */ /* 0x000fe20003800000 */
[----:B------:R-:W3:Y:S02]  /*8870*/  @P6 SYNCS.PHASECHK.TRANS64.TRYWAIT P0, [R2+URZ+0x1a0], R3 ;  /* 0x0001a003020065a7 */ /* 0x000ee400080011ff */
[----:B---3--:R-:W-:Y:S01]  /*8880*/  @P6 SEL R63, RZ, 0x1, !P0 ;  /* 0x00000001ff3f6807 */ /* 0x008fe20004000000 */
[----:B--2---:R-:W-:Y:S06]  /*8890*/  @!P6 BRA `(.L_x_151) ;  /* 0x00000000003ce947 */ /* 0x004fec0003800000 */
[----:B------:R-:W-:Y:S01]  /*88a0*/  ISETP.NE.AND P1, PT, R64, RZ, PT ;  /* 0x000000ff4000720c */ /* 0x000fe20003f25270 */
[----:B------:R-:W-:Y:S01]  /*88b0*/  BSSY B0, `(.L_x_152) ;  /* 0x0000009000007945 */ /* 0x000fe20003800000 */
[----:B------:R-:W-:Y:S11]  /*88c0*/  ISETP.NE.AND P0, PT, R63, RZ, PT ;  /* 0x000000ff3f00720c */ /* 0x000ff60003f05270 */
[----:B------:R-:W-:Y:S05]  /*88d0*/  @P1 IMAD R3, R26, 0x1000, R56 ;  /* 0x000010001a031824 */ /* 0x000fea00078e0238 */
[----:B------:R-:W-:Y:S05]  /*88e0*/  @P1 IADD3 R0, PT, PT, R3, UR43, RZ ;  /* 0x0000002b03001c10 */ /* 0x000fea000fffe0ff */
[----:B------:R-:W-:Y:S01]  /*88f0*/  @P1 IMAD.IADD R0, R65, 0x1, R0 ;  /* 0x0000000141001824 */ /* 0x000fe200078e0200 */
[----:B------:R-:W-:Y:S06]  /*8900*/  @P0 BRA `(.L_x_153) ;  /* 0x00000000000c0947 */ /* 0x000fec0003800000 */
[----:B------:R-:W-:Y:S04]  /*8910*/  SHF.L.U32 R4, R59, 0x1f, RZ ;  /* 0x0000001f3b047819 */ /* 0x000fe800000006ff */
[----:B------:R-:W2:Y:S02]  /*8920*/  SYNCS.PHASECHK.TRANS64.TRYWAIT P0, [R2+URZ+0x1a0], R4 ;  /* 0x0001a004020075a7 */ /* 0x000ea400080011ff */
[----:B--2---:R-:W-:Y:S05]  /*8930*/  @!P0 BRA `(.L_x_154) ;  /* 0x0000002800108947 */ /* 0x004fea0003800000 */
.L_x_153:
[----:B------:R-:W-:Y:S05]  /*8940*/  BSYNC B0 ;  /* 0x0000000000007941 */ /* 0x000fea0003800000 */
.L_x_152:
[----:B------:R-:W-:Y:S02]  /*8950*/  ISETP.NE.AND P0, PT, R64, RZ, PT ;  /* 0x000000ff4000720c */ /* 0x000fe40003f05270 */
[----:B------:R-:W-:Y:S11]  /*8960*/  IADD3 R26, PT, PT, R26, 0x1, RZ ;  /* 0x000000011a1a7810 */ /* 0x000ff60007ffe0ff */
[----:B------:R3:W4:Y:S04]  /*8970*/  @P0 LDS.128 R28, [R3+UR43+0x300] ;  /* 0x0003002b031c0984 */ /* 0x0007280008000c00 */
[----:B------:R3:W1:Y:S02]  /*8980*/  @P0 LDS.128 R36, [R0+0x300] ;  /* 0x0003000000240984 */ /* 0x0006640000000c00 */
.L_x_151:
[----:B------:R-:W-:Y:S05]  /*8990*/  BSYNC B1 ;  /* 0x0000000000017941 */ /* 0x000fea0003800000 */
.L_x_150:
[----:B---3--:R-:W-:Y:S05]  /*89a0*/  VIADD R0, R25, 0x20 ;  /* 0x0000002019007836 */ /* 0x008fea0000000000 */
[----:B------:R-:W-:Y:S04]  /*89b0*/  SHF.R.U32.HI R0, RZ, 0x15, R0 ;  /* 0x00000015ff007819 */ /* 0x000fe80000011600 */
[----:B------:R-:W-:Y:S11]  /*89c0*/  LOP3.LUT P0, RZ, R0, 0x3, R47, 0x48, !PT ;  /* 0x0000000300ff7812 */ /* 0x000ff6000780482f */
[----:B------:R-:W-:Y:S02]  /*89d0*/  @!UPT UIADD3 URZ, UPT, UPT, URZ, URZ, URZ ;  /* 0x000000fffffff290 */ /* 0x000fe4000fffe0ff */
[----:B------:R-:W-:Y:S05]  /*89e0*/  @!P0 BRA `(.L_x_155) ;  /* 0x0000000000408947 */ /* 0x000fea0003800000 */
[----:B------:R-:W3:Y:S01]  /*89f0*/  LDCU.64 UR8, c[0x4][0x70] ;  /* 0x01000e00ff0877ac */ /* 0x000ee20008000a00 */
[----:B------:R-:W-:Y:S01]  /*8a00*/  MOV R3, 0x0 ;  /* 0x0000000000037802 */ /* 0x000fe20000000f00 */
[----:B------:R-:W-:Y:S02]  /*8a10*/  HFMA2 R12, -RZ, RZ, 0, 5.9604644775390625e-08 ;  /* 0x00000001ff0c7431 */ /* 0x000fe400000001ff */
[----:B-1----:R-:W-:Y:S02]  /*8a20*/  IMAD.MOV.U32 R8, RZ, RZ, 0x192 ;  /* 0x00000192ff087424 */ /* 0x002fe400078e00ff */
[----:B------:R-:W-:Y:S01]  /*8a30*/  IMAD.MOV.U32 R13, RZ, RZ, RZ ;  /* 0x000000ffff0d7224 */ /* 0x000fe200078e00ff */
[----:B------:R-:W1:Y:S01]  /*8a40*/  LDCU.64 UR6, c[0x4][0x78] ;  /* 0x01000f00ff0677ac */ /* 0x000e620008000a00 */
[----:B--2---:R-:W2:Y:S01]  /*8a50*/  LDC.64 R2, c[0x4][R3] ;  /* 0x0100000003027b82 */ /* 0x004ea20000000a00 */
[----:B------:R-:W5:Y:S01]  /*8a60*/  LDCU.64 UR4, c[0x4][0x10] ;  /* 0x01000200ff0477ac */ /* 0x000f620008000a00 */
[----:B---3--:R-:W-:Y:S01]  /*8a70*/  MOV R5, UR9 ;  /* 0x0000000900057c02 */ /* 0x008fe20008000f00 */
[----:B------:R-:W-:Y:S01]  /*8a80*/  IMAD.U32 R4, RZ, RZ, UR8 ;  /* 0x00000008ff047e24 */ /* 0x000fe2000f8e00ff */
[----:B-1----:R-:W-:Y:S01]  /*8a90*/  MOV R7, UR7 ;  /* 0x0000000700077c02 */ /* 0x002fe20008000f00 */
[----:B------:R-:W-:Y:S01]  /*8aa0*/  IMAD.U32 R6, RZ, RZ, UR6 ;  /* 0x00000006ff067e24 */ /* 0x000fe2000f8e00ff */
[----:B-----5:R-:W-:Y:S01]  /*8ab0*/  MOV R11, UR5 ;  /* 0x00000005000b7c02 */ /* 0x020fe20008000f00 */
[----:B------:R-:W-:Y:S02]  /*8ac0*/  IMAD.U32 R10, RZ, RZ, UR4 ;  /* 0x00000004ff0a7e24 */ /* 0x000fe4000f8e00ff */
[----:B------:R-:W-:Y:S07]  /*8ad0*/  LEPC R20, `(.L_x_155) ;  /* 0x000000001014794e */ /* 0x000fee0000000000 */
[----:B--2-4-:R-:W-:Y:S05]  /*8ae0*/  CALL.ABS.NOINC R2 ;  /* 0x0000000002007343 */ /* 0x014fea0003c00000 */
.L_x_155:
[----:B----4-:R-:W-:Y:S01]  /*8af0*/  SHF.L.U32 R3, R28, 0x10, RZ ;  /* 0x000000101c037819 */ /* 0x010fe200000006ff */
[----:B------:R-:W-:Y:S05]  /*8b00*/  WARPSYNC.ALL ;  /* 0x0000000000007948 */ /* 0x000fea0003800000 */
[----:B------:R-:W-:Y:S01]  /*8b10*/  R2UR UR4, R25 ;  /* 0x00000000190472ca */ /* 0x000fe200000e0000 */
[----:B------:R-:W-:Y:S01]  /*8b20*/  BSSY.RECONVERGENT B0, `(.L_x_156) ;  /* 0x000005b000007945 */ /* 0x000fe20003800200 */
[----:B------:R-:W-:Y:S02]  /*8b30*/  SHF.L.U32 R20, R30, 0x10, RZ ;  /* 0x000000101e147819 */ /* 0x000fe400000006ff */
[----:B------:R-:W-:Y:S02]  /*8b40*/  ISETP.NE.AND P6, PT, R61, RZ, PT ;  /* 0x000000ff3d00720c */ /* 0x000fe40003fc5270 */
[----:B------:R-:W-:Y:S07]  /*8b50*/  ISETP.NE.AND P0, PT, R60, RZ, PT ;  /* 0x000000ff3c00720c */ /* 0x000fee0003f05270 */
[----:B-12---:R-:W1:Y:S02]  /*8b60*/  LDTM.x16 R4, tmem[UR4+0x20] ;  /* 0x00002004000479ee */ /* 0x006e640008240000 */
        /* <DEDUP_REMOVED lines=59> */
[----:B------:R-:W-:Y:S02]  /*8f20*/  LEA R3, R26, UR43, 0x3 ;  /* 0x0000002b1a037c11 */ /* 0x000fe4000f8e18ff */
        /* <DEDUP_REMOVED lines=8> */
[----:B------:R-:W-:Y:S01]  /*8fb0*/  @P6 SHF.L.U32 R2, R59, 0x1f, RZ ;  /* 0x0000001f3b026819 */ /* 0x000fe200000006ff */
        /* <DEDUP_REMOVED lines=17> */
.L_x_157:
[----:B------:R-:W-:Y:S05]  /*90d0*/  BSYNC.RECONVERGENT B0 ;  /* 0x0000000000007941 */ /* 0x000fea0003800200 */
.L_x_156:
        /* <DEDUP_REMOVED lines=19> */
.L_x_161:
[----:B------:R-:W-:Y:S05]  /*9210*/  BSYNC B0 ;  /* 0x0000000000007941 */ /* 0x000fea0003800000 */
.L_x_160:
[----:B------:R-:W-:Y:S11]  /*9220*/  ISETP.NE.AND P0, PT, R64, RZ, PT ;  /* 0x000000ff4000720c */ /* 0x000ff60003f05270 */
[----:B------:R-:W-:Y:S02]  /*9230*/  @!UPT UIADD3 URZ, UPT, UPT, URZ, URZ, URZ ;  /* 0x000000fffffff290 */ /* 0x000fe4000fffe0ff */
[----:B------:R3:W4:Y:S04]  /*9240*/  @P0 LDS.128 R28, [R26+UR43+0x300] ;  /* 0x0003002b1a1c0984 */ /* 0x0007280008000c00 */
[----:B------:R3:W1:Y:S02]  /*9250*/  @P0 LDS.128 R36, [R65+0x300] ;  /* 0x0003000041240984 */ /* 0x0006640000000c00 */
.L_x_159:
[----:B------:R-:W-:Y:S05]  /*9260*/  BSYNC B1 ;  /* 0x0000000000017941 */ /* 0x000fea0003800000 */
.L_x_158:
[----:B--2---:R-:W-:Y:S05]  /*9270*/  VIADD R0, R25, 0x30 ;  /* 0x0000003019007836 */ /* 0x004fea0000000000 */
[----:B------:R-:W-:Y:S04]  /*9280*/  SHF.R.U32.HI R0, RZ, 0x15, R0 ;  /* 0x00000015ff007819 */ /* 0x000fe80000011600 */
[----:B------:R-:W-:Y:S11]  /*9290*/  LOP3.LUT P0, RZ, R0, 0x3, R47, 0x48, !PT ;  /* 0x0000000300ff7812 */ /* 0x000ff6000780482f */
[----:B------:R-:W-:Y:S02]  /*92a0*/  @!UPT UIADD3 URZ, UPT, UPT, URZ, URZ, URZ ;  /* 0x000000fffffff290 */ /* 0x000fe4000fffe0ff */
[----:B------:R-:W-:Y:S05]  /*92b0*/  @!P0 BRA `(.L_x_163) ;  /* 0x0000000000408947 */ /* 0x000fea0003800000 */
[----:B------:R-:W2:Y:S01]  /*92c0*/  LDCU.64 UR8, c[0x4][0x70] ;  /* 0x01000e00ff0877ac */ /* 0x000ea20008000a00 */
[----:B------:R-:W-:Y:S01]  /*92d0*/  MOV R3, 0x0 ;  /* 0x0000000000037802 */ /* 0x000fe20000000f00 */
        /* <DEDUP_REMOVED lines=14> */
.L_x_163:
[----:B------:R-:W-:Y:S01]  /*93c0*/  ISETP.NE.AND P0, PT, R60, RZ, PT ;  /* 0x000000ff3c00720c */ /* 0x000fe20003f05270 */
[----:B------:R-:W-:Y:S05]  /*93d0*/  WARPSYNC.ALL ;  /* 0x0000000000007948 */ /* 0x000fea0003800000 */
[----:B------:R-:W-:Y:S01]  /*93e0*/  R2UR UR4, R25 ;  /* 0x00000000190472ca */ /* 0x000fe200000e0000 */
[----:B------:R-:W-:Y:S01]  /*93f0*/  BSSY.RECONVERGENT B0, `(.L_x_164) ;  /* 0x0000057000007945 */ /* 0x000fe20003800200 */
[C---:B----4-:R-:W-:Y:S02]  /*9400*/  SHF.L.U32 R20, R28.reuse, 0x10, RZ ;  /* 0x000000101c147819 */ /* 0x050fe400000006ff */
[----:B------:R-:W-:Y:S02]  /*9410*/  LOP3.LUT R21, R28, 0xffff0000, RZ, 0xc0, !PT ;  /* 0xffff00001c157812 */ /* 0x000fe400078ec0ff */
[C---:B------:R-:W-:Y:S02]  /*9420*/  SHF.L.U32 R25, R29.reuse, 0x10, RZ ;  /* 0x000000101d197819 */ /* 0x040fe400000006ff */
[----:B---3--:R-:W-:Y:S02]  /*9430*/  LOP3.LUT R26, R29, 0xffff0000, RZ, 0xc0, !PT ;  /* 0xffff00001d1a7812 */ /* 0x008fe400078ec0ff */
[C---:B------:R-:W-:Y:S02]  /*9440*/  SHF.L.U32 R28, R30.reuse, 0x10, RZ ;  /* 0x000000101e1c7819 */ /* 0x040fe400000006ff */
[----:B------:R-:W-:Y:S01]  /*9450*/  LOP3.LUT R29, R30, 0xffff0000, RZ, 0xc0, !PT ;  /* 0xffff00001e1d7812 */ /* 0x000fe200078ec0ff */
[----:B-1----:R-:W1:Y:S01]  /*9460*/  LDTM.x16 R4, tmem[UR4+0x30] ;  /* 0x00003004000479ee */ /* 0x002e620008240000 */
[C---:B------:R-:W-:Y:S01]  /*9470*/  SHF.L.U32 R30, R31.reuse, 0x10, RZ ;  /* 0x000000101f1e7819 */ /* 0x040fe200000006ff */
[----:B------:R-:W-:Y:S01]  /*9480*/  NOP ;  /* 0x0000000000007918 */ /* 0x000fe20000000000 */
[----:B------:R-:W-:Y:S02]  /*9490*/  LOP3.LUT R31, R31, 0xffff0000, RZ, 0xc0, !PT ;  /* 0xffff00001f1f7812 */ /* 0x000fe400078ec0ff */
[C---:B------:R-:W-:Y:S02]  /*94a0*/  SHF.L.U32 R32, R36.reuse, 0x10, RZ ;  /* 0x0000001024207819 */ /* 0x040fe400000006ff */
[----:B------:R-:W-:Y:S02]  /*94b0*/  LOP3.LUT R33, R36, 0xffff0000, RZ, 0xc0, !PT ;  /* 0xffff000024217812 */ /* 0x000fe400078ec0ff */
[----:B------:R-:W-:Y:S02]  /*94c0*/  IADD3 R53, PT, PT, R53, 0x230, RZ ;  /* 0x0000023035357810 */ /* 0x000fe40007ffe0ff */
[----:B------:R-:W-:Y:S02]  /*94d0*/  SHF.L.U32 R34, R37, 0x10, RZ ;  /* 0x0000001025227819 */ /* 0x000fe400000006ff */
[----:B------:R-:W-:Y:S02]  /*94e0*/  LOP3.LUT R53, R53, 0xfefffff8, RZ, 0xc0, !PT ;  /* 0xfefffff835357812 */ /* 0x000fe400078ec0ff */
[----:B------:R-:W-:Y:S02]  /*94f0*/  LOP3.LUT R35, R37, 0xffff0000, RZ, 0xc0, !PT ;  /* 0xffff000025237812 */ /* 0x000fe400078ec0ff */
[----:B-1----:R1:W-:Y:S01]  /*9500*/  SYNCS.ARRIVE.TRANS64.RED.A1T0 RZ, [R53+URZ], RZ ;  /* 0x000000ff35ff79a7 */ /* 0x0023e200081004ff */
[C---:B------:R-:W-:Y:S02]  /*9510*/  SHF.L.U32 R36, R38.reuse, 0x10, RZ ;  /* 0x0000001026247819 */ /* 0x040fe400000006ff */
[----:B------:R-:W-:Y:S02]  /*9520*/  LOP3.LUT R37, R38, 0xffff0000, RZ, 0xc0, !PT ;  /* 0xffff000026257812 */ /* 0x000fe400078ec0ff */
[----:B------:R-:W-:Y:S01]  /*9530*/  SHF.L.U32 R38, R39, 0x10, RZ ;  /* 0x0000001027267819 */ /* 0x000fe200000006ff */
[C---:B------:R-:W-:Y:S01]  /*9540*/  FMUL R4, R24.reuse, R4 ;  /* 0x0000000418047220 */ /* 0x040fe20000400000 */
[C---:B------:R-:W-:Y:S01]  /*9550*/  FMUL R5, R24.reuse, R5 ;  /* 0x0000000518057220 */ /* 0x040fe20000400000 */
[C---:B------:R-:W-:Y:S01]  /*9560*/  FMUL R6, R24.reuse, R6 ;  /* 0x0000000618067220 */ /* 0x040fe20000400000 */
[C---:B------:R-:W-:Y:S01]  /*9570*/  FMUL R7, R24.reuse, R7 ;  /* 0x0000000718077220 */ /* 0x040fe20000400000 */
[C---:B------:R-:W-:Y:S01]  /*9580*/  FFMA R4, R27.reuse, R20, R4 ;  /* 0x000000141b047223 */ /* 0x040fe20000000004 */
        /* <DEDUP_REMOVED lines=15> */
[C---:B------:R-:W-:Y:S01]  /*9680*/  FMUL R12, R24.reuse, R16 ;  /* 0x00000010180c7220 */ /* 0x040fe20000400000 */
[C---:B------:R-:W-:Y:S01]  /*9690*/  FFMA R0, R27.reuse, R32, R0 ;  /* 0x000000201b007223 */ /* 0x040fe20000000000 */
[C---:B------:R-:W-:Y:S01]  /*96a0*/  FMUL R13, R24.reuse, R17 ;  /* 0x00000011180d7220 */ /* 0x040fe20000400000 */
[----:B------:R-:W-:Y:S01]  /*96b0*/  FFMA R2, R27, R33, R2 ;  /* 0x000000211b027223 */ /* 0x000fe20000000002 */
[----:B------:R-:W-:Y:S01]  /*96c0*/  F2FP.BF16.F32.PACK_AB R4, R5, R4 ;  /* 0x000000040504723e */ /* 0x000fe200000010ff */
[C---:B------:R-:W-:Y:S01]  /*96d0*/  FMUL R14, R24.reuse, R18 ;  /* 0x00000012180e7220 */ /* 0x040fe20000400000 */
[----:B------:R-:W-:Y:S01]  /*96e0*/  FFMA R3, R27, R34, R3 ;  /* 0x000000221b037223 */ /* 0x000fe20000000003 */
[----:B------:R-:W-:Y:S01]  /*96f0*/  LOP3.LUT R39, R39, 0xffff0000, RZ, 0xc0, !PT ;  /* 0xffff000027277812 */ /* 0x000fe200078ec0ff */
[----:B------:R-:W-:Y:S01]  /*9700*/  FFMA R15, R27, R35, R15 ;  /* 0x000000231b0f7223 */ /* 0x000fe2000000000f */
[----:B------:R-:W-:Y:S01]  /*9710*/  F2FP.BF16.F32.PACK_AB R5, R7, R6 ;  /* 0x000000060705723e */ /* 0x000fe200000010ff */
[----:B------:R-:W-:Y:S01]  /*9720*/  FMUL R19, R24, R19 ;  /* 0x0000001318137220 */ /* 0x000fe20000400000 */
[----:B------:R-:W-:Y:S01]  /*9730*/  F2FP.BF16.F32.PACK_AB R6, R9, R8 ;  /* 0x000000080906723e */ /* 0x000fe200000010ff */
        /* <DEDUP_REMOVED lines=34> */
.L_x_165:
[----:B------:R-:W-:Y:S05]  /*9960*/  BSYNC.RECONVERGENT B0 ;  /* 0x0000000000007941 */ /* 0x000fea0003800200 */
.L_x_164:
[----:B------:R-:W-:Y:S01]  /*9970*/  BAR.SYNC.DEFER_BLOCKING 0x1, 0x80 ;  /* 0x0042000000007b1d */ /* 0x000fe20000010000 */
[----:B------:R-:W-:Y:S01]  /*9980*/  UISETP.NE.AND UP0, UPT, UR52, -0x4, UPT ;  /* 0xfffffffc3400788c */ /* 0x000fe2000bf05270 */
[----:B------:R-:W-:Y:S08]  /*9990*/  IADD3 R22, PT, PT, R22, 0x1, RZ ;  /* 0x0000000116167810 */ /* 0x000ff00007ffe0ff */
[----:B------:R-:W-:Y:S05]  /*99a0*/  BRA.U !UP0, `(.L_x_166) ;  /* 0x0000000108287547 */ /* 0x000fea000b800000 */
[----:B------:R-:W-:Y:S01]  /*99b0*/  ISETP.NE.AND P0, PT, R61, RZ, PT ;  /* 0x000000ff3d00720c */ /* 0x000fe20003f05270 */
[----:B------:R-:W-:Y:S01]  /*99c0*/  IMAD.U32 R2, RZ, RZ, UR46 ;  /* 0x0000002eff027e24 */ /* 0x000fe2000f8e00ff */
[----:B------:R-:W-:Y:S01]  /*99d0*/  UIADD3 UR4, UPT, UPT, UR46, 0x1, URZ ;  /* 0x000000012e047890 */ /* 0x000fe2000fffe0ff */
[----:B------:R-:W-:Y:S03]  /*99e0*/  IMAD.U32 R0, RZ, RZ, UR47 ;  /* 0x0000002fff007e24 */ /* 0x000fe6000f8e00ff */
[----:B------:R-:W-:Y:S04]  /*99f0*/  UISETP.NE.AND UP0, UPT, UR4, 0x4, UPT ;  /* 0x000000040400788c */ /* 0x000fe8000bf05270 */
[----:B------:R-:W-:Y:S03]  /*9a00*/  USEL UR46, UR4, URZ, UP0 ;  /* 0x000000ff042e7287 */ /* 0x000fe60008000000 */
[----:B------:R-:W-:Y:S05]  /*9a10*/  @P0 LEA R2, R2, UR43, 0x3 ;  /* 0x0000002b02020c11 */ /* 0x000fea000f8e18ff */
[----:B------:R-:W-:Y:S05]  /*9a20*/  @P0 VIADD R2, R2, 0x1c0 ;  /* 0x000001c002020836 */ /* 0x000fea0000000000 */
[----:B------:R-:W-:Y:S04]  /*9a30*/  @P0 PRMT R0, R0, 0x654, R2 ;  /* 0x0000065400000816 */ /* 0x000fe80000000002 */
[----:B------:R2:W-:Y:S03]  /*9a40*/  @P0 SYNCS.ARRIVE.TRANS64.RED.A1T0 RZ, [R0+URZ], RZ ;  /* 0x000000ff00ff09a7 */ /* 0x0005e600081004ff */
.L_x_166:
[----:B------:R-:W-:Y:S01]  /*9a50*/  R2UR UR4, R50 ;  /* 0x00000000320472ca */ /* 0x000fe200000e0000 */
[----:B------:R-:W-:Y:S01]  /*9a60*/  UISETP.NE.AND UP0, UPT, UR62, URZ, UPT ;  /* 0x000000ff3e00728c */ /* 0x000fe2000bf05270 */
[----:B------:R-:W-:Y:S01]  /*9a70*/  ISETP.NE.AND P0, PT, R55, 0x2, PT ;  /* 0x000000023700780c */ /* 0x000fe20003f05270 */
[----:B------:R-:W-:Y:S01]  /*9a80*/  UIADD3 UR31, UPT, UPT, UR38, UR63, URZ ;  /* 0x0000003f261f7290 */ /* 0x000fe2000fffe0ff */
[----:B------:R-:W-:Y:S01]  /*9a90*/  ISETP.NE.AND P1, PT, R22, 0x4, PT ;  /* 0x000000041600780c */ /* 0x000fe20003f25270 */
[----:B------:R-:W-:Y:S01]  /*9aa0*/  UIADD3 UR52, UPT, UPT, UR52, 0x4, URZ ;  /* 0x0000000434347890 */ /* 0x000fe2000fffe0ff */
[----:B------:R-:W-:Y:S01]  /*9ab0*/  SEL R2, RZ, 0x1, P0 ;  /* 0x00000001ff027807 */ /* 0x000fe20000000000 */
[----:B------:R-:W-:Y:S01]  /*9ac0*/  UMOV UR36, UR61 ;  /* 0x0000003d00247c82 */ /* 0x000fe20008000000 */
[----:B--2---:R-:W-:Y:S02]  /*9ad0*/  SEL R0, RZ, 0x1, P1 ;  /* 0x00000001ff007807 */ /* 0x004fe40000800000 */
[----:B------:R-:W-:Y:S02]  /*9ae0*/  LOP3.LUT R57, R57, R2, RZ, 0x3c, !PT ;  /* 0x0000000239397212 */ /* 0x000fe400078e3cff */
[----:B------:R-:W-:Y:S01]  /*9af0*/  LOP3.LUT R58, R58, R0, RZ, 0x3c, !PT ;  /* 0x000000003a3a7212 */ /* 0x000fe200078e3cff */
[----:B------:R-:W-:Y:S01]  /*9b00*/  UIADD3 UR30, UPT, UPT, UR37, UR4, URZ ;  /* 0x00000004251e7290 */ /* 0x000fe2000fffe0ff */
[----:B------:R-:W-:Y:S02]  /*9b10*/  SEL R55, R55, RZ, P0 ;  /* 0x000000ff37377207 */ /* 0x000fe40000000000 */
[----:B------:R-:W-:Y:S01]  /*9b20*/  SEL R22, R22, RZ, P1 ;  /* 0x000000ff16167207 */ /* 0x000fe20000800000 */
[----:B------:R-:W-:Y:S08]  /*9b30*/  BRA.U UP0, `(.L_x_167) ;  /* 0xffffffcd005c7547 */ /* 0x000ff0000b83ffff */
[----:B------:R-:W-:-:S13]  /*9b40*/  R2UR UR4, R51 ;  /* 0x00000000330472ca */ /* 0x000fda00000e0000 */
[----:B------:R-:W-:-:S09]  /*9b50*/  UISETP.NE.AND UP0, UPT, UR4, URZ, UPT ;  /* 0x000000ff0400728c */ /* 0x000fd2000bf05270 */
[----:B------:R-:W-:Y:S05]  /*9b60*/  BRA.U !UP0, `(.L_x_168) ;  /* 0x0000000108487547 */ /* 0x000fea000b800000 */
[----:B------:R-:W2:Y:S02]  /*9b70*/  LDCU.64 UR4, c[0x0][0x890] ;  /* 0x00011200ff0477ac */ /* 0x000ea40008000a00 */
[----:B--2---:R-:W-:-:S04]  /*9b80*/  UISETP.NE.U32.AND UP0, UPT, UR4, URZ, UPT ;  /* 0x000000ff0400728c */ /* 0x004fc8000bf05070 */
[----:B------:R-:W-:-:S09]  /*9b90*/  UISETP.NE.AND.EX UP0, UPT, UR5, URZ, UPT, UP0 ;  /* 0x000000ff0500728c */ /* 0x000fd2000bf05300 */
[----:B------:R-:W-:Y:S05]  /*9ba0*/  BRA.U UP0, `(.L_x_169) ;  /* 0x00000001000c7547 */ /* 0x000fea000b800000 */
[----:B------:R-:W-:-:S13]  /*9bb0*/  FSETP.NEU.AND P0, PT, R27, RZ, PT ;  /* 0x000000ff1b00720b */ /* 0x000fda0003f0d000 */
[----:B------:R-:W-:Y:S05]  /*9bc0*/  @!P0 EXIT ;  /* 0x000000000000894d */ /* 0x000fea0003800000 */
[----:B------:R-:W-:Y:S05]  /*9bd0*/  BRA `(.L_x_168) ;  /* 0x00000000002c7947 */ /* 0x000fea0003800000 */
.L_x_169:
[----:B------:R-:W-:Y:S01]  /*9be0*/  ISETP.NE.AND P0, PT, R54, RZ, PT ;  /* 0x000000ff3600720c */ /* 0x000fe20003f05270 */
[----:B------:R-:W-:-:S12]  /*9bf0*/  BSSY.RECONVERGENT B0, `(.L_x_168) ;  /* 0x0000009000007945 */ /* 0x000fd80003800200 */
[----:B------:R-:W-:Y:S05]  /*9c00*/  @P0 BRA `(.L_x_170) ;  /* 0x0000000000140947 */ /* 0x000fea0003800000 */
[----:B------:R-:W2:Y:S02]  /*9c10*/  LDCU.64 UR4, c[0x0][0x888] ;  /* 0x00011100ff0477ac */ /* 0x000ea40008000a00 */
[----:B--2---:R-:W-:-:S04]  /*9c20*/  ISETP.NE.U32.AND P0, PT, RZ, UR4, PT ;  /* 0x00000004ff007c0c */ /* 0x004fc8000bf05070 */
[----:B------:R-:W-:-:S13]  /*9c30*/  ISETP.NE.AND.EX P0, PT, RZ, UR5, PT, P0 ;  /* 0x00000005ff007c0c */ /* 0x000fda000bf05300 */
[----:B------:R-:W-:Y:S05]  /*9c40*/  @!P0 EXIT ;  /* 0x000000000000894d */ /* 0x000fea0003800000 */
[----:B------:R-:W-:Y:S05]  /*9c50*/  BRA `(.L_x_171) ;  /* 0x0000000000087947 */ /* 0x000fea0003800000 */
.L_x_170:
[----:B------:R-:W-:-:S13]  /*9c60*/  FSETP.NEU.AND P0, PT, R27, RZ, PT ;  /* 0x000000ff1b00720b */ /* 0x000fda0003f0d000 */
[----:B------:R-:W-:Y:S05]  /*9c70*/  @!P0 EXIT ;  /* 0x000000000000894d */ /* 0x000fea0003800000 */
.L_x_171:
[----:B------:R-:W-:Y:S05]  /*9c80*/  BSYNC.RECONVERGENT B0 ;  /* 0x0000000000007941 */ /* 0x000fea0003800200 */
.L_x_168:
[----:B------:R-:W-:Y:S01]  /*9c90*/  ULEA UR4, UR46, UR43, 0x3 ;  /* 0x0000002b2e047291 */ /* 0x000fe2000f8e18ff */
[----:B------:R-:W-:-:S04]  /*9ca0*/  DEPBAR.LE SB0, 0x0 ;  /* 0x000080000000791a */ /* 0x000fc80000000000 */
[----:B------:R-:W-:-:S04]  /*9cb0*/  UIADD3 UR4, UPT, UPT, UR4, 0x1c0, URZ ;  /* 0x000001c004047890 */ /* 0x000fc8000fffe0ff */
[----:B------:R-:W-:-:S09]  /*9cc0*/  UPRMT UR4, UR47, 0x654, UR4 ;  /* 0x000006542f047896 */ /* 0x000fd20008000004 */
[----:B------:R-:W-:Y:S01]  /*9cd0*/  SYNCS.ARRIVE.TRANS64.RED.A1T0 RZ, [UR4], RZ ;  /* 0x000000ffffff79a7 */ /* 0x000fe20008100404 */
[----:B------:R-:W-:Y:S05]  /*9ce0*/  EXIT ;  /* 0x000000000000794d */ /* 0x000fea0003800000 */
.L_x_25:
[----:B--2---:R2:W3:Y:S02]  /*9cf0*/  SYNCS.PHASECHK.TRANS64.TRYWAIT P0, [R0+URZ+0x260], R2 ;  /* 0x00026002000075a7 */ /* 0x0044e400080011ff */
[----:B---3--:R-:W-:Y:S05]  /*9d00*/  @!P0 NANOSLEEP.SYNCS 0x989680 ;  /* 0x009896800000895d */ /* 0x008fea0003900000 */
[----:B------:R-:W3:Y:S02]  /*9d10*/  @!P0 SYNCS.PHASECHK.TRANS64 P0, [R0+URZ+0x260], R2 ;  /* 0x00026002000085a7 */ /* 0x000ee400080010ff */
[----:B---3--:R-:W-:Y:S05]  /*9d20*/  @!P0 BRA `(.L_x_25) ;  /* 0xfffffffc00f08947 */ /* 0x008fea000383ffff */
[----:B------:R-:W-:Y:S05]  /*9d30*/  BRA `(.L_x_172) ;  /* 0xffffff7c00e87947 */ /* 0x000fea000383ffff */
.L_x_28:
[----:B-1----:R-:W-:-:S07]  /*9d40*/  MOV R0, UR33 ;  /* 0x0000002100007c02 */ /* 0x002fce0008000f00 */
.L_x_173:
[----:B-1----:R1:W2:Y:S02]  /*9d50*/  SYNCS.PHASECHK.TRANS64.TRYWAIT P0, [R0+URZ+0xd0], R3 ;  /* 0x0000d003000075a7 */ /* 0x0022a400080011ff */
[----:B--2---:R-:W-:Y:S05]  /*9d60*/  @!P0 NANOSLEEP.SYNCS 0x989680 ;  /* 0x009896800000895d */ /* 0x004fea0003900000 */
[----:B------:R-:W2:Y:S02]  /*9d70*/  @!P0 SYNCS.PHASECHK.TRANS64 P0, [R0+URZ+0xd0], R3 ;  /* 0x0000d003000085a7 */ /* 0x000ea400080010ff */
[----:B--2---:R-:W-:Y:S05]  /*9d80*/  @!P0 BRA `(.L_x_173) ;  /* 0xfffffffc00f08947 */ /* 0x004fea000383ffff */
[----:B------:R-:W-:Y:S05]  /*9d90*/  BRA `(.L_x_27) ;  /* 0xffffff80003c7947 */ /* 0x000fea000383ffff */
.L_x_35:
[----:B-1----:R-:W-:-:S07]  /*9da0*/  MOV R0, UR17 ;  /* 0x0000001100007c02 */ /* 0x002fce0008000f00 */
.L_x_174:
[----:B-1----:R1:W2:Y:S02]  /*9db0*/  SYNCS.PHASECHK.TRANS64.TRYWAIT P0, [R0+URZ+0xd0], R3 ;  /* 0x0000d003000075a7 */ /* 0x0022a400080011ff */
[----:B--2---:R-:W-:Y:S05]  /*9dc0*/  @!P0 NANOSLEEP.SYNCS 0x989680 ;  /* 0x009896800000895d */ /* 0x004fea0003900000 */
[----:B------:R-:W2:Y:S02]  /*9dd0*/  @!P0 SYNCS.PHASECHK.TRANS64 P0, [R0+URZ+0xd0], R3 ;  /* 0x0000d003000085a7 */ /* 0x000ea400080010ff */
[----:B--2---:R-:W-:Y:S05]  /*9de0*/  @!P0 BRA `(.L_x_174) ;  /* 0xfffffffc00f08947 */ /* 0x004fea000383ffff */
[----:B------:R-:W-:Y:S05]  /*9df0*/  BRA `(.L_x_34) ;  /* 0xffffff8400007947 */ /* 0x000fea000383ffff */
.L_x_40:
[----:B-1----:R1:W2:Y:S02]  /*9e00*/  SYNCS.PHASECHK.TRANS64.TRYWAIT P0, [R3+URZ+0x1f0], R0 ;  /* 0x0001f000030075a7 */ /* 0x0022a400080011ff */
[----:B--2---:R-:W-:Y:S05]  /*9e10*/  @!P0 NANOSLEEP.SYNCS 0x989680 ;  /* 0x009896800000895d */ /* 0x004fea0003900000 */
[----:B------:R-:W2:Y:S02]  /*9e20*/  @!P0 SYNCS.PHASECHK.TRANS64 P0, [R3+URZ+0x1f0], R0 ;  /* 0x0001f000030085a7 */ /* 0x000ea400080010ff */
[----:B--2---:R-:W-:Y:S05]  /*9e30*/  @!P0 BRA `(.L_x_40) ;  /* 0xfffffffc00f08947 */ /* 0x004fea000383ffff */
[----:B------:R-:W-:Y:S05]  /*9e40*/  BRA `(.L_x_175) ;  /* 0xffffff8400ac7947 */ /* 0x000fea000383ffff */
.L_x_44:
[----:B------:R-:W-:-:S07]  /*9e50*/  MOV R0, UR4 ;  /* 0x0000000400007c02 */ /* 0x000fce0008000f00 */
.L_x_176:
[----:B-1----:R1:W2:Y:S02]  /*9e60*/  SYNCS.PHASECHK.TRANS64.TRYWAIT P0, [R0+URZ], R2 ;  /* 0x00000002000075a7 */ /* 0x0022a400080011ff */
[----:B--2---:R-:W-:Y:S05]  /*9e70*/  @!P0 NANOSLEEP.SYNCS 0x989680 ;  /* 0x009896800000895d */ /* 0x004fea0003900000 */
[----:B------:R-:W2:Y:S02]  /*9e80*/  @!P0 SYNCS.PHASECHK.TRANS64 P0, [R0+URZ], R2 ;  /* 0x00000002000085a7 */ /* 0x000ea400080010ff */
[----:B--2---:R-:W-:Y:S05]  /*9e90*/  @!P0 BRA `(.L_x_176) ;  /* 0xfffffffc00f08947 */ /* 0x004fea000383ffff */
[----:B------:R-:W-:Y:S05]  /*9ea0*/  BRA `(.L_x_177) ;  /* 0xffffff8c00547947 */ /* 0x000fea000383ffff */
.L_x_45:
[----:B------:R-:W-:-:S07]  /*9eb0*/  MOV R0, UR5 ;  /* 0x0000000500007c02 */ /* 0x000fce0008000f00 */
.L_x_178:
[----:B-1----:R1:W2:Y:S02]  /*9ec0*/  SYNCS.PHASECHK.TRANS64.TRYWAIT P0, [R0+URZ], R3 ;  /* 0x00000003000075a7 */ /* 0x0022a400080011ff */
[----:B--2---:R-:W-:Y:S05]  /*9ed0*/  @!P0 NANOSLEEP.SYNCS 0x989680 ;  /* 0x009896800000895d */ /* 0x004fea0003900000 */
[----:B------:R-:W2:Y:S02]  /*9ee0*/  @!P0 SYNCS.PHASECHK.TRANS64 P0, [R0+URZ], R3 ;  /* 0x00000003000085a7 */ /* 0x000ea400080010ff */
[----:B--2---:R-:W-:Y:S05]  /*9ef0*/  @!P0 BRA `(.L_x_178) ;  /* 0xfffffffc00f08947 */ /* 0x004fea000383ffff */
[----:B------:R-:W-:Y:S05]  /*9f00*/  BRA `(.L_x_179) ;  /* 0xffffff8c00607947 */ /* 0x000fea000383ffff */
.L_x_46:
[----:B------:R-:W-:-:S07]  /*9f10*/  MOV R0, UR5 ;  /* 0x0000000500007c02 */ /* 0x000fce0008000f00 */
.L_x_180:
[----:B-1----:R1:W2:Y:S02]  /*9f20*/  SYNCS.PHASECHK.TRANS64.TRYWAIT P0, [R0+URZ], R3 ;  /* 0x00000003000075a7 */ /* 0x0022a400080011ff */
[----:B--2---:R-:W-:Y:S05]  /*9f30*/  @!P0 NANOSLEEP.SYNCS 0x989680 ;  /* 0x009896800000895d */ /* 0x004fea0003900000 */
[----:B------:R-:W2:Y:S02]  /*9f40*/  @!P0 SYNCS.PHASECHK.TRANS64 P0, [R0+URZ], R3 ;  /* 0x00000003000085a7 */ /* 0x000ea400080010ff */
[----:B--2---:R-:W-:Y:S05]  /*9f50*/  @!P0 BRA `(.L_x_180) ;  /* 0xfffffffc00f08947 */ /* 0x004fea000383ffff */
[----:B------:R-:W-:Y:S05]  /*9f60*/  BRA `(.L_x_181) ;  /* 0xffffff8c006c7947 */ /* 0x000fea000383ffff */
.L_x_47:
[----:B------:R-:W-:-:S07]  /*9f70*/  MOV R0, UR5 ;  /* 0x0000000500007c02 */ /* 0x000fce0008000f00 */
.L_x_182:
[----:B-1----:R1:W2:Y:S02]  /*9f80*/  SYNCS.PHASECHK.TRANS64.TRYWAIT P0, [R0+URZ], R3 ;  /* 0x00000003000075a7 */ /* 0x0022a400080011ff */
[----:B--2---:R-:W-:Y:S05]  /*9f90*/  @!P0 NANOSLEEP.SYNCS 0x989680 ;  /* 0x009896800000895d */ /* 0x004fea0003900000 */
[----:B------:R-:W2:Y:S02]  /*9fa0*/  @!P0 SYNCS.PHASECHK.TRANS64 P0, [R0+URZ], R3 ;  /* 0x00000003000085a7 */ /* 0x000ea400080010ff */
[----:B--2---:R-:W-:Y:S05]  /*9fb0*/  @!P0 BRA `(.L_x_182) ;  /* 0xfffffffc00f08947 */ /* 0x004fea000383ffff */
[----:B------:R-:W-:Y:S05]  /*9fc0*/  BRA `(.L_x_183) ;  /* 0xffffff8c00787947 */ /* 0x000fea000383ffff */
.L_x_48:
[----:B------:R-:W-:-:S07]  /*9fd0*/  MOV R0, UR5 ;  /* 0x0000000500007c02 */ /* 0x000fce0008000f00 */
.L_x_184:
[----:B-1----:R1:W2:Y:S02]  /*9fe0*/  SYNCS.PHASECHK.TRANS64.TRYWAIT P0, [R0+URZ], R3 ;  /* 0x00000003000075a7 */ /* 0x0022a400080011ff */
[----:B--2---:R-:W-:Y:S05]  /*9ff0*/  @!P0 NANOSLEEP.SYNCS 0x989680 ;  /* 0x009896800000895d */ /* 0x004fea0003900000 */
[----:B------:R-:W2:Y:S02]  /*a000*/  @!P0 SYNCS.PHASECHK.TRANS64 P0, [R0+URZ], R3 ;  /* 0x00000003000085a7 */ /* 0x000ea400080010ff */
[----:B--2---:R-:W-:Y:S05]  /*a010*/  @!P0 BRA `(.L_x_184) ;  /* 0xfffffffc00f08947 */ /* 0x004fea000383ffff */
[----:B------:R-:W-:Y:S05]  /*a020*/  BRA `(.L_x_185) ;  /* 0xffffff8c00847947 */ /* 0x000fea000383ffff */
.L_x_49:
[----:B------:R-:W-:-:S07]  /*a030*/  MOV R0, UR5 ;  /* 0x0000000500007c02 */ /* 0x000fce0008000f00 */
.L_x_186:
[----:B-1----:R1:W2:Y:S02]  /*a040*/  SYNCS.PHASECHK.TRANS64.TRYWAIT P0, [R0+URZ], R3 ;  /* 0x00000003000075a7 */ /* 0x0022a400080011ff */
[----:B--2---:R-:W-:Y:S05]  /*a050*/  @!P0 NANOSLEEP.SYNCS 0x989680 ;  /* 0x009896800000895d */ /* 0x004fea0003900000 */
[----:B------:R-:W2:Y:S02]  /*a060*/  @!P0 SYNCS.PHASECHK.TRANS64 P0, [R0+URZ], R3 ;  /* 0x00000003000085a7 */ /* 0x000ea400080010ff */
[----:B--2---:R-:W-:Y:S05]  /*a070*/  @!P0 BRA `(.L_x_186) ;  /* 0xfffffffc00f08947 */ /* 0x004fea000383ffff */
[----:B------:R-:W-:Y:S05]  /*a080*/  BRA `(.L_x_187) ;  /* 0xffffff8c00907947 */ /* 0x000fea000383ffff */
.L_x_50:
[----:B------:R-:W-:-:S07]  /*a090*/  MOV R0, UR5 ;  /* 0x0000000500007c02 */ /* 0x000fce0008000f00 */
.L_x_188:
[----:B-1----:R1:W2:Y:S02]  /*a0a0*/  SYNCS.PHASECHK.TRANS64.TRYWAIT P0, [R0+URZ], R3 ;  /* 0x00000003000075a7 */ /* 0x0022a400080011ff */
[----:B--2---:R-:W-:Y:S05]  /*a0b0*/  @!P0 NANOSLEEP.SYNCS 0x989680 ;  /* 0x009896800000895d */ /* 0x004fea0003900000 */
[----:B------:R-:W2:Y:S02]  /*a0c0*/  @!P0 SYNCS.PHASECHK.TRANS64 P0, [R0+URZ], R3 ;  /* 0x00000003000085a7 */ /* 0x000ea400080010ff */
[----:B--2---:R-:W-:Y:S05]  /*a0d0*/  @!P0 BRA `(.L_x_188) ;  /* 0xfffffffc00f08947 */ /* 0x004fea000383ffff */
[----:B------:R-:W-:Y:S05]  /*a0e0*/  BRA `(.L_x_189) ;  /* 0xffffff8c009c7947 */ /* 0x000fea000383ffff */
.L_x_51:
[----:B------:R-:W-:-:S07]  /*a0f0*/  MOV R0, UR5 ;  /* 0x0000000500007c02 */ /* 0x000fce0008000f00 */
.L_x_190:
[----:B-1----:R1:W2:Y:S02]  /*a100*/  SYNCS.PHASECHK.TRANS64.TRYWAIT P0, [R0+URZ], R3 ;  /* 0x00000003000075a7 */ /* 0x0022a400080011ff */
[----:B--2---:R-:W-:Y:S05]  /*a110*/  @!P0 NANOSLEEP.SYNCS 0x989680 ;  /* 0x009896800000895d */ /* 0x004fea0003900000 */
[----:B------:R-:W2:Y:S02]  /*a120*/  @!P0 SYNCS.PHASECHK.TRANS64 P0, [R0+URZ], R3 ;  /* 0x00000003000085a7 */ /* 0x000ea400080010ff */
[----:B--2---:R-:W-:Y:S05]  /*a130*/  @!P0 BRA `(.L_x_190) ;  /* 0xfffffffc00f08947 */ /* 0x004fea000383ffff */
[----:B------:R-:W-:Y:S05]  /*a140*/  BRA `(.L_x_191) ;  /* 0xffffff8c00a87947 */ /* 0x000fea000383ffff */
.L_x_52:
[----:B------:R-:W-:-:S07]  /*a150*/  MOV R0, UR5 ;  /* 0x0000000500007c02 */ /* 0x000fce0008000f00 */
.L_x_192:
[----:B-1----:R1:W2:Y:S02]  /*a160*/  SYNCS.PHASECHK.TRANS64.TRYWAIT P0, [R0+URZ], R3 ;  /* 0x00000003000075a7 */ /* 0x0022a400080011ff */
[----:B--2---:R-:W-:Y:S05]  /*a170*/  @!P0 NANOSLEEP.SYNCS 0x989680 ;  /* 0x009896800000895d */ /* 0x004fea0003900000 */
[----:B------:R-:W2:Y:S02]  /*a180*/  @!P0 SYNCS.PHASECHK.TRANS64 P0, [R0+URZ], R3 ;  /* 0x00000003000085a7 */ /* 0x000ea400080010ff */
[----:B--2---:R-:W-:Y:S05]  /*a190*/  @!P0 BRA `(.L_x_192) ;  /* 0xfffffffc00f08947 */ /* 0x004fea000383ffff */
[----:B------:R-:W-:Y:S05]  /*a1a0*/  BRA `(.L_x_193) ;  /* 0xffffff8c00b47947 */ /* 0x000fea000383ffff */
.L_x_53:
[----:B------:R-:W-:-:S07]  /*a1b0*/  MOV R0, UR5 ;  /* 0x0000000500007c02 */ /* 0x000fce0008000f00 */
.L_x_194:
[----:B-1----:R1:W2:Y:S02]  /*a1c0*/  SYNCS.PHASECHK.TRANS64.TRYWAIT P0, [R0+URZ], R3 ;  /* 0x00000003000075a7 */ /* 0x0022a400080011ff */
[----:B--2---:R-:W-:Y:S05]  /*a1d0*/  @!P0 NANOSLEEP.SYNCS 0x989680 ;  /* 0x009896800000895d */ /* 0x004fea0003900000 */
[----:B------:R-:W2:Y:S02]  /*a1e0*/  @!P0 SYNCS.PHASECHK.TRANS64 P0, [R0+URZ], R3 ;  /* 0x00000003000085a7 */ /* 0x000ea400080010ff */
[----:B--2---:R-:W-:Y:S05]  /*a1f0*/  @!P0 BRA `(.L_x_194) ;  /* 0xfffffffc00f08947 */ /* 0x004fea000383ffff */
[----:B------:R-:W-:Y:S05]  /*a200*/  BRA `(.L_x_195) ;  /* 0xffffff8c00c07947 */ /* 0x000fea000383ffff */
.L_x_54:
[----:B------:R-:W-:-:S07]  /*a210*/  MOV R0, UR5 ;  /* 0x0000000500007c02 */ /* 0x000fce0008000f00 */
.L_x_196:
[----:B-1----:R1:W2:Y:S02]  /*a220*/  SYNCS.PHASECHK.TRANS64.TRYWAIT P0, [R0+URZ], R3 ;  /* 0x00000003000075a7 */ /* 0x0022a400080011ff */
[----:B--2---:R-:W-:Y:S05]  /*a230*/  @!P0 NANOSLEEP.SYNCS 0x989680 ;  /* 0x009896800000895d */ /* 0x004fea0003900000 */
[----:B------:R-:W2:Y:S02]  /*a240*/  @!P0 SYNCS.PHASECHK.TRANS64 P0, [R0+URZ], R3 ;  /* 0x00000003000085a7 */ /* 0x000ea400080010ff */
[----:B--2---:R-:W-:Y:S05]  /*a250*/  @!P0 BRA `(.L_x_196) ;  /* 0xfffffffc00f08947 */ /* 0x004fea000383ffff */
[----:B------:R-:W-:Y:S05]  /*a260*/  BRA `(.L_x_197) ;  /* 0xffffff8c00cc7947 */ /* 0x000fea000383ffff */
.L_x_55:
[----:B------:R-:W-:-:S07]  /*a270*/  MOV R0, UR5 ;  /* 0x0000000500007c02 */ /* 0x000fce0008000f00 */
.L_x_198:
[----:B-1----:R1:W2:Y:S02]  /*a280*/  SYNCS.PHASECHK.TRANS64.TRYWAIT P0, [R0+URZ], R3 ;  /* 0x00000003000075a7 */ /* 0x0022a400080011ff */
[----:B--2---:R-:W-:Y:S05]  /*a290*/  @!P0 NANOSLEEP.SYNCS 0x989680 ;  /* 0x009896800000895d */ /* 0x004fea0003900000 */
[----:B------:R-:W2:Y:S02]  /*a2a0*/  @!P0 SYNCS.PHASECHK.TRANS64 P0, [R0+URZ], R3 ;  /* 0x00000003000085a7 */ /* 0x000ea400080010ff */
[----:B--2---:R-:W-:Y:S05]  /*a2b0*/  @!P0 BRA `(.L_x_198) ;  /* 0xfffffffc00f08947 */ /* 0x004fea000383ffff */
[----:B------:R-:W-:Y:S05]  /*a2c0*/  BRA `(.L_x_199) ;  /* 0xffffff8c00d87947 */ /* 0x000fea000383ffff */
.L_x_56:
[----:B------:R-:W-:-:S07]  /*a2d0*/  MOV R0, UR5 ;  /* 0x0000000500007c02 */ /* 0x000fce0008000f00 */
.L_x_200:
[----:B-1----:R1:W2:Y:S02]  /*a2e0*/  SYNCS.PHASECHK.TRANS64.TRYWAIT P0, [R0+URZ], R3 ;  /* 0x00000003000075a7 */ /* 0x0022a400080011ff */
[----:B--2---:R-:W-:Y:S05]  /*a2f0*/  @!P0 NANOSLEEP.SYNCS 0x989680 ;  /* 0x009896800000895d */ /* 0x004fea0003900000 */
[----:B------:R-:W2:Y:S02]  /*a300*/  @!P0 SYNCS.PHASECHK.TRANS64 P0, [R0+URZ], R3 ;  /* 0x00000003000085a7 */ /* 0x000ea400080010ff */
[----:B--2---:R-:W-:Y:S05]  /*a310*/  @!P0 BRA `(.L_x_200) ;  /* 0xfffffffc00f08947 */ /* 0x004fea000383ffff */
[----:B------:R-:W-:Y:S05]  /*a320*/  BRA `(.L_x_201) ;  /* 0xffffff8c00e47947 */ /* 0x000fea000383ffff */
.L_x_57:
[----:B------:R-:W-:-:S07]  /*a330*/  MOV R0, UR5 ;  /* 0x0000000500007c02 */ /* 0x000fce0008000f00 */
.L_x_202:
[----:B-1----:R1:W2:Y:S02]  /*a340*/  SYNCS.PHASECHK.TRANS64.TRYWAIT P0, [R0+URZ], R3 ;  /* 0x00000003000075a7 */ /* 0x0022a400080011ff */
[----:B--2---:R-:W-:Y:S05]  /*a350*/  @!P0 NANOSLEEP.SYNCS 0x989680 ;  /* 0x009896800000895d */ /* 0x004fea0003900000 */
[----:B------:R-:W2:Y:S02]  /*a360*/  @!P0 SYNCS.PHASECHK.TRANS64 P0, [R0+URZ], R3 ;  /* 0x00000003000085a7 */ /* 0x000ea400080010ff */
[----:B--2---:R-:W-:Y:S05]  /*a370*/  @!P0 BRA `(.L_x_202) ;  /* 0xfffffffc00f08947 */ /* 0x004fea000383ffff */
[----:B------:R-:W-:Y:S05]  /*a380*/  BRA `(.L_x_203) ;  /* 0xffffff8c00f07947 */ /* 0x000fea000383ffff */
.L_x_58:
[----:B------:R-:W-:-:S07]  /*a390*/  MOV R0, UR5 ;  /* 0x0000000500007c02 */ /* 0x000fce0008000f00 */
.L_x_204:
[----:B-1----:R1:W2:Y:S02]  /*a3a0*/  SYNCS.PHASECHK.TRANS64.TRYWAIT P0, [R0+URZ], R3 ;  /* 0x00000003000075a7 */ /* 0x0022a400080011ff */
[----:B--2---:R-:W-:Y:S05]  /*a3b0*/  @!P0 NANOSLEEP.SYNCS 0x989680 ;  /* 0x009896800000895d */ /* 0x004fea0003900000 */
[----:B------:R-:W2:Y:S02]  /*a3c0*/  @!P0 SYNCS.PHASECHK.TRANS64 P0, [R0+URZ], R3 ;  /* 0x00000003000085a7 */ /* 0x000ea400080010ff */
[----:B--2---:R-:W-:Y:S05]  /*a3d0*/  @!P0 BRA `(.L_x_204) ;  /* 0xfffffffc00f08947 */ /* 0x004fea000383ffff */
[----:B------:R-:W-:Y:S05]  /*a3e0*/  BRA `(.L_x_205) ;  /* 0xffffff8c00fc7947 */ /* 0x000fea000383ffff */
.L_x_59:
[----:B------:R-:W-:-:S07]  /*a3f0*/  MOV R0, UR5 ;  /* 0x0000000500007c02 */ /* 0x000fce0008000f00 */
.L_x_206:
[----:B-1----:R1:W2:Y:S02]  /*a400*/  SYNCS.PHASECHK.TRANS64.TRYWAIT P0, [R0+URZ], R3 ;  /* 0x00000003000075a7 */ /* 0x0022a400080011ff */
[----:B--2---:R-:W-:Y:S05]  /*a410*/  @!P0 NANOSLEEP.SYNCS 0x989680 ;  /* 0x009896800000895d */ /* 0x004fea0003900000 */
[----:B------:R-:W2:Y:S02]  /*a420*/  @!P0 SYNCS.PHASECHK.TRANS64 P0, [R0+URZ], R3 ;  /* 0x00000003000085a7 */ /* 0x000ea400080010ff */
[----:B--2---:R-:W-:Y:S05]  /*a430*/  @!P0 BRA `(.L_x_206) ;  /* 0xfffffffc00f08947 */ /* 0x004fea000383ffff */
[----:B------:R-:W-:Y:S05]  /*a440*/  BRA `(.L_x_207) ;  /* 0xffffff9000087947 */ /* 0x000fea000383ffff */
.L_x_60:
[----:B------:R-:W-:-:S07]  /*a450*/  MOV R0, UR5 ;  /* 0x0000000500007c02 */ /* 0x000fce0008000f00 */
.L_x_208:
[----:B-1----:R1:W2:Y:S02]  /*a460*/  SYNCS.PHASECHK.TRANS64.TRYWAIT P0, [R0+URZ], R3 ;  /* 0x00000003000075a7 */ /* 0x0022a400080011ff */
[----:B--2---:R-:W-:Y:S05]  /*a470*/  @!P0 NANOSLEEP.SYNCS 0x989680 ;  /* 0x009896800000895d */ /* 0x004fea0003900000 */
[----:B------:R-:W2:Y:S02]  /*a480*/  @!P0 SYNCS.PHASECHK.TRANS64 P0, [R0+URZ], R3 ;  /* 0x00000003000085a7 */ /* 0x000ea400080010ff */
[----:B--2---:R-:W-:Y:S05]  /*a490*/  @!P0 BRA `(.L_x_208) ;  /* 0xfffffffc00f08947 */ /* 0x004fea000383ffff */
[----:B------:R-:W-:Y:S05]  /*a4a0*/  BRA `(.L_x_209) ;  /* 0xffffff9000147947 */ /* 0x000fea000383ffff */
.L_x_61:
[----:B------:R-:W-:-:S07]  /*a4b0*/  MOV R0, UR5 ;  /* 0x0000000500007c02 */ /* 0x000fce0008000f00 */
.L_x_210:
[----:B-1----:R1:W2:Y:S02]  /*a4c0*/  SYNCS.PHASECHK.TRANS64.TRYWAIT P0, [R0+URZ], R3 ;  /* 0x00000003000075a7 */ /* 0x0022a400080011ff */
[----:B--2---:R-:W-:Y:S05]  /*a4d0*/  @!P0 NANOSLEEP.SYNCS 0x989680 ;  /* 0x009896800000895d */ /* 0x004fea0003900000 */
[----:B------:R-:W2:Y:S02]  /*a4e0*/  @!P0 SYNCS.PHASECHK.TRANS64 P0, [R0+URZ], R3 ;  /* 0x00000003000085a7 */ /* 0x000ea400080010ff */
[----:B--2---:R-:W-:Y:S05]  /*a4f0*/  @!P0 BRA `(.L_x_210) ;  /* 0xfffffffc00f08947 */ /* 0x004fea000383ffff */
[----:B------:R-:W-:Y:S05]  /*a500*/  BRA `(.L_x_211) ;  /* 0xffffff9000207947 */ /* 0x000fea000383ffff */
.L_x_62:
[----:B------:R-:W-:-:S07]  /*a510*/  MOV R0, UR5 ;  /* 0x0000000500007c02 */ /* 0x000fce0008000f00 */
.L_x_212:
[----:B-1----:R1:W2:Y:S02]  /*a520*/  SYNCS.PHASECHK.TRANS64.TRYWAIT P0, [R0+URZ], R3 ;  /* 0x00000003000075a7 */ /* 0x0022a400080011ff */
[----:B--2---:R-:W-:Y:S05]  /*a530*/  @!P0 NANOSLEEP.SYNCS 0x989680 ;  /* 0x009896800000895d */ /* 0x004fea0003900000 */
[----:B------:R-:W2:Y:S02]  /*a540*/  @!P0 SYNCS.PHASECHK.TRANS64 P0, [R0+URZ], R3 ;  /* 0x00000003000085a7 */ /* 0x000ea400080010ff */
[----:B--2---:R-:W-:Y:S05]  /*a550*/  @!P0 BRA `(.L_x_212) ;  /* 0xfffffffc00f08947 */ /* 0x004fea000383ffff */
[----:B------:R-:W-:Y:S05]  /*a560*/  BRA `(.L_x_213) ;  /* 0xffffff90002c7947 */ /* 0x000fea000383ffff */
.L_x_63:
[----:B------:R-:W-:-:S07]  /*a570*/  MOV R0, UR5 ;  /* 0x0000000500007c02 */ /* 0x000fce0008000f00 */
.L_x_214:
[----:B-1----:R1:W2:Y:S02]  /*a580*/  SYNCS.PHASECHK.TRANS64.TRYWAIT P0, [R0+URZ], R3 ;  /* 0x00000003000075a7 */ /* 0x0022a400080011ff */
[----:B--2---:R-:W-:Y:S05]  /*a590*/  @!P0 NANOSLEEP.SYNCS 0x989680 ;  /* 0x009896800000895d */ /* 0x004fea0003900000 */
[----:B------:R-:W2:Y:S02]  /*a5a0*/  @!P0 SYNCS.PHASECHK.TRANS64 P0, [R0+URZ], R3 ;  /* 0x00000003000085a7 */ /* 0x000ea400080010ff */
[----:B--2---:R-:W-:Y:S05]  /*a5b0*/  @!P0 BRA `(.L_x_214) ;  /* 0xfffffffc00f08947 */ /* 0x004fea000383ffff */
[----:B------:R-:W-:Y:S05]  /*a5c0*/  BRA `(.L_x_215) ;  /* 0xffffff9000387947 */ /* 0x000fea000383ffff */
.L_x_64:
[----:B------:R-:W-:-:S07]  /*a5d0*/  MOV R0, UR5 ;  /* 0x0000000500007c02 */ /* 0x000fce0008000f00 */
.L_x_216:
[----:B-1----:R1:W2:Y:S02]  /*a5e0*/  SYNCS.PHASECHK.TRANS64.TRYWAIT P0, [R0+URZ], R3 ;  /* 0x00000003000075a7 */ /* 0x0022a400080011ff */
[----:B--2---:R-:W-:Y:S05]  /*a5f0*/  @!P0 NANOSLEEP.SYNCS 0x989680 ;  /* 0x009896800000895d */ /* 0x004fea0003900000 */
[----:B------:R-:W2:Y:S02]  /*a600*/  @!P0 SYNCS.PHASECHK.TRANS64 P0, [R0+URZ], R3 ;  /* 0x00000003000085a7 */ /* 0x000ea400080010ff */
[----:B--2---:R-:W-:Y:S05]  /*a610*/  @!P0 BRA `(.L_x_216) ;  /* 0xfffffffc00f08947 */ /* 0x004fea000383ffff */
[----:B------:R-:W-:Y:S05]  /*a620*/  BRA `(.L_x_217) ;  /* 0xffffff9000447947 */ /* 0x000fea000383ffff */
.L_x_65:
[----:B------:R-:W-:-:S07]  /*a630*/  MOV R0, UR5 ;  /* 0x0000000500007c02 */ /* 0x000fce0008000f00 */
.L_x_218:
[----:B-1----:R1:W2:Y:S02]  /*a640*/  SYNCS.PHASECHK.TRANS64.TRYWAIT P0, [R0+URZ], R3 ;  /* 0x00000003000075a7 */ /* 0x0022a400080011ff */
[----:B--2---:R-:W-:Y:S05]  /*a650*/  @!P0 NANOSLEEP.SYNCS 0x989680 ;  /* 0x009896800000895d */ /* 0x004fea0003900000 */
[----:B------:R-:W2:Y:S02]  /*a660*/  @!P0 SYNCS.PHASECHK.TRANS64 P0, [R0+URZ], R3 ;  /* 0x00000003000085a7 */ /* 0x000ea400080010ff */
[----:B--2---:R-:W-:Y:S05]  /*a670*/  @!P0 BRA `(.L_x_218) ;  /* 0xfffffffc00f08947 */ /* 0x004fea000383ffff */
[----:B------:R-:W-:Y:S05]  /*a680*/  BRA `(.L_x_219) ;  /* 0xffffff9000507947 */ /* 0x000fea000383ffff */
.L_x_66:
[----:B------:R-:W-:-:S07]  /*a690*/  MOV R0, UR5 ;  /* 0x0000000500007c02 */ /* 0x000fce0008000f00 */
.L_x_220:
[----:B-1----:R1:W2:Y:S02]  /*a6a0*/  SYNCS.PHASECHK.TRANS64.TRYWAIT P0, [R0+URZ], R3 ;  /* 0x00000003000075a7 */ /* 0x0022a400080011ff */
[----:B--2---:R-:W-:Y:S05]  /*a6b0*/  @!P0 NANOSLEEP.SYNCS 0x989680 ;  /* 0x009896800000895d */ /* 0x004fea0003900000 */
[----:B------:R-:W2:Y:S02]  /*a6c0*/  @!P0 SYNCS.PHASECHK.TRANS64 P0, [R0+URZ], R3 ;  /* 0x00000003000085a7 */ /* 0x000ea400080010ff */
[----:B--2---:R-:W-:Y:S05]  /*a6d0*/  @!P0 BRA `(.L_x_220) ;  /* 0xfffffffc00f08947 */ /* 0x004fea000383ffff */
[----:B------:R-:W-:Y:S05]  /*a6e0*/  BRA `(.L_x_221) ;  /* 0xffffff90005c7947 */ /* 0x000fea000383ffff */
.L_x_67:
[----:B------:R-:W-:-:S07]  /*a6f0*/  MOV R0, UR5 ;  /* 0x0000000500007c02 */ /* 0x000fce0008000f00 */
.L_x_222:
[----:B-1----:R1:W2:Y:S02]  /*a700*/  SYNCS.PHASECHK.TRANS64.TRYWAIT P0, [R0+URZ], R3 ;  /* 0x00000003000075a7 */ /* 0x0022a400080011ff */
[----:B--2---:R-:W-:Y:S05]  /*a710*/  @!P0 NANOSLEEP.SYNCS 0x989680 ;  /* 0x009896800000895d */ /* 0x004fea0003900000 */
[----:B------:R-:W2:Y:S02]  /*a720*/  @!P0 SYNCS.PHASECHK.TRANS64 P0, [R0+URZ], R3 ;  /* 0x00000003000085a7 */ /* 0x000ea400080010ff */
[----:B--2---:R-:W-:Y:S05]  /*a730*/  @!P0 BRA `(.L_x_222) ;  /* 0xfffffffc00f08947 */ /* 0x004fea000383ffff */
[----:B------:R-:W-:Y:S05]  /*a740*/  BRA `(.L_x_223) ;  /* 0xffffff9000687947 */ /* 0x000fea000383ffff */
.L_x_68:
[----:B------:R-:W-:-:S07]  /*a750*/  MOV R0, UR5 ;  /* 0x0000000500007c02 */ /* 0x000fce0008000f00 */
.L_x_224:
[----:B-1----:R1:W2:Y:S02]  /*a760*/  SYNCS.PHASECHK.TRANS64.TRYWAIT P0, [R0+URZ], R3 ;  /* 0x00000003000075a7 */ /* 0x0022a400080011ff */
[----:B--2---:R-:W-:Y:S05]  /*a770*/  @!P0 NANOSLEEP.SYNCS 0x989680 ;  /* 0x009896800000895d */ /* 0x004fea0003900000 */
[----:B------:R-:W2:Y:S02]  /*a780*/  @!P0 SYNCS.PHASECHK.TRANS64 P0, [R0+URZ], R3 ;  /* 0x00000003000085a7 */ /* 0x000ea400080010ff */
[----:B--2---:R-:W-:Y:S05]  /*a790*/  @!P0 BRA `(.L_x_224) ;  /* 0xfffffffc00f08947 */ /* 0x004fea000383ffff */
[----:B------:R-:W-:Y:S05]  /*a7a0*/  BRA `(.L_x_225) ;  /* 0xffffff9000747947 */ /* 0x000fea000383ffff */
.L_x_71:
[----:B--2---:R2:W3:Y:S02]  /*a7b0*/  SYNCS.PHASECHK.TRANS64.TRYWAIT P0, [R2+URZ+0x250], R4 ;  /* 0x00025004020075a7 */ /* 0x0044e400080011ff */
[----:B---3--:R-:W-:Y:S05]  /*a7c0*/  @!P0 NANOSLEEP.SYNCS 0x989680 ;  /* 0x009896800000895d */ /* 0x008fea0003900000 */
[----:B------:R-:W3:Y:S02]  /*a7d0*/  @!P0 SYNCS.PHASECHK.TRANS64 P0, [R2+URZ+0x250], R4 ;  /* 0x00025004020085a7 */ /* 0x000ee400080010ff */
[----:B---3--:R-:W-:Y:S05]  /*a7e0*/  @!P0 BRA `(.L_x_71) ;  /* 0xfffffffc00f08947 */ /* 0x008fea000383ffff */
[----:B------:R-:W-:Y:S05]  /*a7f0*/  BRA `(.L_x_226) ;  /* 0xffffff9000d07947 */ /* 0x000fea000383ffff */
.L_x_72:
[----:B------:R-:W-:-:S07]  /*a800*/  MOV R2, UR4 ;  /* 0x0000000400027c02 */ /* 0x000fce0008000f00 */
.L_x_227:
[----:B--2---:R2:W3:Y:S02]  /*a810*/  SYNCS.PHASECHK.TRANS64.TRYWAIT P0, [R2+URZ+0x200], R5 ;  /* 0x00020005020075a7 */ /* 0x0044e400080011ff */
[----:B---3--:R-:W-:Y:S05]  /*a820*/  @!P0 NANOSLEEP.SYNCS 0x989680 ;  /* 0x009896800000895d */ /* 0x008fea0003900000 */
[----:B------:R-:W3:Y:S02]  /*a830*/  @!P0 SYNCS.PHASECHK.TRANS64 P0, [R2+URZ+0x200], R5 ;  /* 0x00020005020085a7 */ /* 0x000ee400080010ff */
[----:B---3--:R-:W-:Y:S05]  /*a840*/  @!P0 BRA `(.L_x_227) ;  /* 0xfffffffc00f08947 */ /* 0x008fea000383ffff */
[----:B------:R-:W-:Y:S05]  /*a850*/  BRA `(.L_x_228) ;  /* 0xffffff9000e07947 */ /* 0x000fea000383ffff */
.L_x_73:
[----:B--2---:R2:W3:Y:S02]  /*a860*/  SYNCS.PHASECHK.TRANS64.TRYWAIT P1, [R2+URZ+0x1f0], R4 ;  /* 0x0001f004020075a7 */ /* 0x0044e400080211ff */
[----:B---3--:R-:W-:Y:S05]  /*a870*/  @!P1 NANOSLEEP.SYNCS 0x989680 ;  /* 0x009896800000995d */ /* 0x008fea0003900000 */
[----:B------:R-:W3:Y:S02]  /*a880*/  @!P1 SYNCS.PHASECHK.TRANS64 P1, [R2+URZ+0x1f0], R4 ;  /* 0x0001f004020095a7 */ /* 0x000ee400080210ff */
[----:B---3--:R-:W-:Y:S05]  /*a890*/  @!P1 BRA `(.L_x_73) ;  /* 0xfffffffc00f09947 */ /* 0x008fea000383ffff */
[----:B------:R-:W-:Y:S05]  /*a8a0*/  BRA `(.L_x_229) ;  /* 0xffffff9400107947 */ /* 0x000fea000383ffff */
.L_x_76:
[----:B------:R-:W-:-:S07]  /*a8b0*/  MOV R0, UR4 ;  /* 0x0000000400007c02 */ /* 0x000fce0008000f00 */
.L_x_230:
[----:B--2---:R2:W3:Y:S02]  /*a8c0*/  SYNCS.PHASECHK.TRANS64.TRYWAIT P0, [R0+URZ+0x200], R2 ;  /* 0x00020002000075a7 */ /* 0x0044e400080011ff */
[----:B---3--:R-:W-:Y:S05]  /*a8d0*/  @!P0 NANOSLEEP.SYNCS 0x989680 ;  /* 0x009896800000895d */ /* 0x008fea0003900000 */
[----:B------:R-:W3:Y:S02]  /*a8e0*/  @!P0 SYNCS.PHASECHK.TRANS64 P0, [R0+URZ+0x200], R2 ;  /* 0x00020002000085a7 */ /* 0x000ee400080010ff */
[----:B---3--:R-:W-:Y:S05]  /*a8f0*/  @!P0 BRA `(.L_x_230) ;  /* 0xfffffffc00f08947 */ /* 0x008fea000383ffff */
[----:B------:R-:W-:Y:S05]  /*a900*/  BRA `(.L_x_75) ;  /* 0xffffff9400647947 */ /* 0x000fea000383ffff */
.L_x_85:
[----:B--2---:R-:W-:-:S04]  /*a910*/  MOV R5, UR5 ;  /* 0x0000000500057c02 */ /* 0x004fc80008000f00 */
[----:B------:R2:W3:Y:S03]  /*a920*/  SYNCS.PHASECHK.TRANS64.TRYWAIT P0, [R5+URZ+0x8], R6 ;  /* 0x00000806050075a7 */ /* 0x0004e600080011ff */
[----:B---3--:R-:W-:Y:S05]  /*a930*/  @!P0 NANOSLEEP.SYNCS 0x989680 ;  /* 0x009896800000895d */ /* 0x008fea0003900000 */
[----:B------:R-:W3:Y:S02]  /*a940*/  @!P0 SYNCS.PHASECHK.TRANS64 P0, [R5+URZ+0x8], R6 ;  /* 0x00000806050085a7 */ /* 0x000ee400080010ff */
[----:B---3--:R-:W-:Y:S05]  /*a950*/  @!P0 BRA `(.L_x_85) ;  /* 0xfffffffc00ec8947 */ /* 0x008fea000383ffff */
[----:B------:R-:W-:Y:S05]  /*a960*/  BRA `(.L_x_84) ;  /* 0xffffff9800187947 */ /* 0x000fea000383ffff */
.L_x_87:
[----:B------:R-:W-:Y:S01]  /*a970*/  BSSY B0, `(.L_x_231) ;  /* 0x0000006000007945 */ /* 0x000fe20003800000 */
[----:B------:R-:W-:-:S07]  /*a980*/  MOV R15, 0xffffffff ;  /* 0xffffffff000f7802 */ /* 0x000fce0000000f00 */
[----:B-12--5:R-:W-:Y:S05]  /*a990*/  WARPSYNC.COLLECTIVE R15, `(.L_x_232) ;  /* 0x000000000f0c7348 */ /* 0x026fea0003c00000 */
[----:B------:R-:W-:Y:S02]  /*a9a0*/  ELECT P6, UR79, PT ;  /* 0x00000000004f782f */ /* 0x000fe400038c0000 */
[----:B------:R-:W-:Y:S01]  /*a9b0*/  MOV R14, UR79 ;  /* 0x0000004f000e7c02 */ /* 0x000fe20008000f00 */
[----:B-12--5:R-:W-:Y:S10]  /*a9c0*/  ENDCOLLECTIVE ;  /* 0x000000000000791b */ /* 0x026ff40003800000 */
.L_x_232:
[----:B------:R-:W-:Y:S05]  /*a9d0*/  BSYNC B0 ;  /* 0x0000000000007941 */ /* 0x000fea0003800000 */
.L_x_231:
[----:B------:R-:W-:Y:S05]  /*a9e0*/  BRA `(.L_x_233) ;  /* 0xffffff9800487947 */ /* 0x000fea000383ffff */
.L_x_89:
[----:B--2---:R-:W-:-:S04]  /*a9f0*/  MOV R0, UR5 ;  /* 0x0000000500007c02 */ /* 0x004fc80008000f00 */
[----:B------:R2:W3:Y:S03]  /*aa00*/  SYNCS.PHASECHK.TRANS64.TRYWAIT P0, [R0+URZ+0x8], R4 ;  /* 0x00000804000075a7 */ /* 0x0004e600080011ff */
[----:B---3--:R-:W-:Y:S05]  /*aa10*/  @!P0 NANOSLEEP.SYNCS 0x989680 ;  /* 0x009896800000895d */ /* 0x008fea0003900000 */
[----:B------:R-:W3:Y:S02]  /*aa20*/  @!P0 SYNCS.PHASECHK.TRANS64 P0, [R0+URZ+0x8], R4 ;  /* 0x00000804000085a7 */ /* 0x000ee400080010ff */
[----:B---3--:R-:W-:Y:S05]  /*aa30*/  @!P0 BRA `(.L_x_89) ;  /* 0xfffffffc00ec8947 */ /* 0x008fea000383ffff */
[----:B------:R-:W-:Y:S05]  /*aa40*/  BRA `(.L_x_88) ;  /* 0xffffff98004c7947 */ /* 0x000fea000383ffff */
.L_x_90:
[----:B-1----:R1:W2:Y:S02]  /*aa50*/  SYNCS.PHASECHK.TRANS64.TRYWAIT P0, [R0+URZ+0x1f0], R4 ;  /* 0x0001f004000075a7 */ /* 0x0022a400080011ff */
[----:B--2---:R-:W-:Y:S05]  /*aa60*/  @!P0 NANOSLEEP.SYNCS 0x989680 ;  /* 0x009896800000895d */ /* 0x004fea0003900000 */
[----:B------:R-:W2:Y:S02]  /*aa70*/  @!P0 SYNCS.PHASECHK.TRANS64 P0, [R0+URZ+0x1f0], R4 ;  /* 0x0001f004000085a7 */ /* 0x000ea400080010ff */
[----:B--2---:R-:W-:Y:S05]  /*aa80*/  @!P0 BRA `(.L_x_90) ;  /* 0xfffffffc00f08947 */ /* 0x004fea000383ffff */
[----:B------:R-:W-:Y:S05]  /*aa90*/  BRA `(.L_x_234) ;  /* 0xffffff9c00287947 */ /* 0x000fea000383ffff */
.L_x_92:
[----:B------:R-:W-:-:S07]  /*aaa0*/  MOV R0, UR23 ;  /* 0x0000001700007c02 */ /* 0x000fce0008000f00 */
.L_x_235:
[----:B-1----:R1:W2:Y:S02]  /*aab0*/  SYNCS.PHASECHK.TRANS64.TRYWAIT P0, [R0+URZ+0x230], R4 ;  /* 0x00023004000075a7 */ /* 0x0022a400080011ff */
[----:B--2---:R-:W-:Y:S05]  /*aac0*/  @!P0 NANOSLEEP.SYNCS 0x989680 ;  /* 0x009896800000895d */ /* 0x004fea0003900000 */
[----:B------:R-:W2:Y:S02]  /*aad0*/  @!P0 SYNCS.PHASECHK.TRANS64 P0, [R0+URZ+0x230], R4 ;  /* 0x00023004000085a7 */ /* 0x000ea400080010ff */
[----:B--2---:R-:W-:Y:S05]  /*aae0*/  @!P0 BRA `(.L_x_235) ;  /* 0xfffffffc00f08947 */ /* 0x004fea000383ffff */
[----:B------:R-:W-:Y:S05]  /*aaf0*/  BRA `(.L_x_236) ;  /* 0xffffff9c00747947 */ /* 0x000fea000383ffff */
.L_x_95:
[----:B------:R-:W-:Y:S07]  /*ab00*/  MOV R0, UR5 ;  /* 0x0000000500007c02 */ /* 0x000fee0008000f00 */
.L_x_237:
[----:B-1----:R1:W2:Y:S02]  /*ab10*/  SYNCS.PHASECHK.TRANS64.TRYWAIT P0, [R0+URZ], R4 ;  /* 0x00000004000075a7 */ /* 0x0022a400080011ff */
[----:B--2---:R-:W-:Y:S05]  /*ab20*/  @!P0 NANOSLEEP.SYNCS 0x989680 ;  /* 0x009896800000895d */ /* 0x004fea0003900000 */
[----:B------:R-:W2:Y:S02]  /*ab30*/  @!P0 SYNCS.PHASECHK.TRANS64 P0, [R0+URZ], R4 ;  /* 0x00000004000085a7 */ /* 0x000ea400080010ff */
[----:B--2---:R-:W-:Y:S05]  /*ab40*/  @!P0 BRA `(.L_x_237) ;  /* 0xfffffffc00f08947 */ /* 0x004fea000383ffff */
[----:B------:R-:W-:Y:S05]  /*ab50*/  BRA `(.L_x_94) ;  /* 0xffffff9c00887947 */ /* 0x000fea000383ffff */
.L_x_99:
[----:B-1----:R-:W-:-:S07]  /*ab60*/  MOV R0, UR4 ;  /* 0x0000000400007c02 */ /* 0x002fce0008000f00 */
.L_x_238:
[----:B-1----:R1:W2:Y:S02]  /*ab70*/  SYNCS.PHASECHK.TRANS64.TRYWAIT P0, [R0+URZ], R2 ;  /* 0x00000002000075a7 */ /* 0x0022a400080011ff */
[----:B--2---:R-:W-:Y:S05]  /*ab80*/  @!P0 NANOSLEEP.SYNCS 0x989680 ;  /* 0x009896800000895d */ /* 0x004fea0003900000 */
[----:B------:R-:W2:Y:S02]  /*ab90*/  @!P0 SYNCS.PHASECHK.TRANS64 P0, [R0+URZ], R2 ;  /* 0x00000002000085a7 */ /* 0x000ea400080010ff */
[----:B--2---:R-:W-:Y:S05]  /*aba0*/  @!P0 BRA `(.L_x_238) ;  /* 0xfffffffc00f08947 */ /* 0x004fea000383ffff */
[----:B------:R-:W-:Y:S05]  /*abb0*/  BRA `(.L_x_239) ;  /* 0xffffffa000547947 */ /* 0x000fea000383ffff */
.L_x_100:
[----:B------:R-:W-:-:S07]  /*abc0*/  MOV R0, UR5 ;  /* 0x0000000500007c02 */ /* 0x000fce0008000f00 */
.L_x_240:
[----:B-1----:R1:W2:Y:S02]  /*abd0*/  SYNCS.PHASECHK.TRANS64.TRYWAIT P0, [R0+URZ], R3 ;  /* 0x00000003000075a7 */ /* 0x0022a400080011ff */
[----:B--2---:R-:W-:Y:S05]  /*abe0*/  @!P0 NANOSLEEP.SYNCS 0x989680 ;  /* 0x009896800000895d */ /* 0x004fea0003900000 */
[----:B------:R-:W2:Y:S02]  /*abf0*/  @!P0 SYNCS.PHASECHK.TRANS64 P0, [R0+URZ], R3 ;  /* 0x00000003000085a7 */ /* 0x000ea400080010ff */
[----:B--2---:R-:W-:Y:S05]  /*ac00*/  @!P0 BRA `(.L_x_240) ;  /* 0xfffffffc00f08947 */ /* 0x004fea000383ffff */
[----:B------:R-:W-:Y:S05]  /*ac10*/  BRA `(.L_x_241) ;  /* 0xffffffa000607947 */ /* 0x000fea000383ffff */
.L_x_101:
[----:B------:R-:W-:-:S07]  /*ac20*/  MOV R0, UR5 ;  /* 0x0000000500007c02 */ /* 0x000fce0008000f00 */
.L_x_242:
[----:B-1----:R1:W2:Y:S02]  /*ac30*/  SYNCS.PHASECHK.TRANS64.TRYWAIT P0, [R0+URZ], R3 ;  /* 0x00000003000075a7 */ /* 0x0022a400080011ff */
[----:B--2---:R-:W-:Y:S05]  /*ac40*/  @!P0 NANOSLEEP.SYNCS 0x989680 ;  /* 0x009896800000895d */ /* 0x004fea0003900000 */
[----:B------:R-:W2:Y:S02]  /*ac50*/  @!P0 SYNCS.PHASECHK.TRANS64 P0, [R0+URZ], R3 ;  /* 0x00000003000085a7 */ /* 0x000ea400080010ff */
[----:B--2---:R-:W-:Y:S05]  /*ac60*/  @!P0 BRA `(.L_x_242) ;  /* 0xfffffffc00f08947 */ /* 0x004fea000383ffff */
[----:B------:R-:W-:Y:S05]  /*ac70*/  BRA `(.L_x_243) ;  /* 0xffffffa0006c7947 */ /* 0x000fea000383ffff */
.L_x_104:
[----:B------:R-:W-:-:S07]  /*ac80*/  MOV R0, UR17 ;  /* 0x0000001100007c02 */ /* 0x000fce0008000f00 */
.L_x_244:
[----:B-1----:R1:W2:Y:S02]  /*ac90*/  SYNCS.PHASECHK.TRANS64.TRYWAIT P1, [R0+URZ+0x270], R2 ;  /* 0x00027002000075a7 */ /* 0x0022a400080211ff */
[----:B--2---:R-:W-:Y:S05]  /*aca0*/  @!P1 NANOSLEEP.SYNCS 0x989680 ;  /* 0x009896800000995d */ /* 0x004fea0003900000 */
[----:B------:R-:W2:Y:S02]  /*acb0*/  @!P1 SYNCS.PHASECHK.TRANS64 P1, [R0+URZ+0x270], R2 ;  /* 0x00027002000095a7 */ /* 0x000ea400080210ff */
[----:B--2---:R-:W-:Y:S05]  /*acc0*/  @!P1 BRA `(.L_x_244) ;  /* 0xfffffffc00f09947 */ /* 0x004fea000383ffff */
[----:B------:R-:W-:Y:S05]  /*acd0*/  BRA `(.L_x_245) ;  /* 0xffffffa000b87947 */ /* 0x000fea000383ffff */
.L_x_109:
[----:B--2---:R2:W3:Y:S02]  /*ace0*/  SYNCS.PHASECHK.TRANS64.TRYWAIT P0, [R8+URZ+0x1f0], R0 ;  /* 0x0001f000080075a7 */ /* 0x0044e400080011ff */
[----:B---3--:R-:W-:Y:S05]  /*acf0*/  @!P0 NANOSLEEP.SYNCS 0x989680 ;  /* 0x009896800000895d */ /* 0x008fea0003900000 */
[----:B------:R-:W3:Y:S02]  /*ad00*/  @!P0 SYNCS.PHASECHK.TRANS64 P0, [R8+URZ+0x1f0], R0 ;  /* 0x0001f000080085a7 */ /* 0x000ee400080010ff */
[----:B---3--:R-:W-:Y:S05]  /*ad10*/  @!P0 BRA `(.L_x_109) ;  /* 0xfffffffc00f08947 */ /* 0x008fea000383ffff */
[----:B------:R-:W-:Y:S05]  /*ad20*/  BRA `(.L_x_246) ;  /* 0xffffffa400f07947 */ /* 0x000fea000383ffff */
.L_x_112:
[----:B--2---:R-:W-:Y:S07]  /*ad30*/  MOV R0, UR21 ;  /* 0x0000001500007c02 */ /* 0x004fee0008000f00 */
.L_x_247:
[----:B--2---:R2:W3:Y:S02]  /*ad40*/  SYNCS.PHASECHK.TRANS64.TRYWAIT P1, [R0+URZ+0x1e8], R2 ;  /* 0x0001e802000075a7 */ /* 0x0044e400080211ff */
[----:B---3--:R-:W-:Y:S05]  /*ad50*/  @!P1 NANOSLEEP.SYNCS 0x989680 ;  /* 0x009896800000995d */ /* 0x008fea0003900000 */
[----:B------:R-:W3:Y:S02]  /*ad60*/  @!P1 SYNCS.PHASECHK.TRANS64 P1, [R0+URZ+0x1e8], R2 ;  /* 0x0001e802000095a7 */ /* 0x000ee400080210ff */
[----:B---3--:R-:W-:Y:S05]  /*ad70*/  @!P1 BRA `(.L_x_247) ;  /* 0xfffffffc00f09947 */ /* 0x008fea000383ffff */
[----:B------:R-:W-:Y:S05]  /*ad80*/  BRA `(.L_x_111) ;  /* 0xffffffac006c7947 */ /* 0x000fea000383ffff */
.L_x_115:
[----:B--2---:R-:W-:Y:S07]  /*ad90*/  MOV R0, UR21 ;  /* 0x0000001500007c02 */ /* 0x004fee0008000f00 */
.L_x_248:
[----:B--2---:R2:W3:Y:S02]  /*ada0*/  SYNCS.PHASECHK.TRANS64.TRYWAIT P0, [R0+URZ+0x1c0], R4 ;  /* 0x0001c004000075a7 */ /* 0x0044e400080011ff */
[----:B---3--:R-:W-:Y:S05]  /*adb0*/  @!P0 NANOSLEEP.SYNCS 0x989680 ;  /* 0x009896800000895d */ /* 0x008fea0003900000 */
[----:B------:R-:W3:Y:S02]  /*adc0*/  @!P0 SYNCS.PHASECHK.TRANS64 P0, [R0+URZ+0x1c0], R4 ;  /* 0x0001c004000085a7 */ /* 0x000ee400080010ff */
[----:B---3--:R-:W-:Y:S05]  /*add0*/  @!P0 BRA `(.L_x_248) ;  /* 0xfffffffc00f08947 */ /* 0x008fea000383ffff */
[----:B------:R-:W-:Y:S05]  /*ade0*/  BRA `(.L_x_249) ;  /* 0xffffffac00c47947 */ /* 0x000fea000383ffff */
.L_x_116:
[----:B------:R-:W-:Y:S07]  /*adf0*/  MOV R0, UR21 ;  /* 0x0000001500007c02 */ /* 0x000fee0008000f00 */
.L_x_250:
[----:B--2---:R2:W3:Y:S02]  /*ae00*/  SYNCS.PHASECHK.TRANS64.TRYWAIT P0, [R0+URZ+0x1c8], R4 ;  /* 0x0001c804000075a7 */ /* 0x0044e400080011ff */
[----:B---3--:R-:W-:Y:S05]  /*ae10*/  @!P0 NANOSLEEP.SYNCS 0x989680 ;  /* 0x009896800000895d */ /* 0x008fea0003900000 */
[----:B------:R-:W3:Y:S02]  /*ae20*/  @!P0 SYNCS.PHASECHK.TRANS64 P0, [R0+URZ+0x1c8], R4 ;  /* 0x0001c804000085a7 */ /* 0x000ee400080010ff */
[----:B---3--:R-:W-:Y:S05]  /*ae30*/  @!P0 BRA `(.L_x_250) ;  /* 0xfffffffc00f08947 */ /* 0x008fea000383ffff */
[----:B------:R-:W-:Y:S05]  /*ae40*/  BRA `(.L_x_251) ;  /* 0xffffffb000207947 */ /* 0x000fea000383ffff */
.L_x_117:
[----:B------:R-:W-:Y:S07]  /*ae50*/  MOV R0, UR21 ;  /* 0x0000001500007c02 */ /* 0x000fee0008000f00 */
.L_x_252:
[----:B--2---:R2:W3:Y:S02]  /*ae60*/  SYNCS.PHASECHK.TRANS64.TRYWAIT P0, [R0+URZ+0x1d0], R4 ;  /* 0x0001d004000075a7 */ /* 0x0044e400080011ff */
[----:B---3--:R-:W-:Y:S05]  /*ae70*/  @!P0 NANOSLEEP.SYNCS 0x989680 ;  /* 0x009896800000895d */ /* 0x008fea0003900000 */
[----:B------:R-:W3:Y:S02]  /*ae80*/  @!P0 SYNCS.PHASECHK.TRANS64 P0, [R0+URZ+0x1d0], R4 ;  /* 0x0001d004000085a7 */ /* 0x000ee400080010ff */
[----:B---3--:R-:W-:Y:S05]  /*ae90*/  @!P0 BRA `(.L_x_252) ;  /* 0xfffffffc00f08947 */ /* 0x008fea000383ffff */
[----:B------:R-:W-:Y:S05]  /*aea0*/  BRA `(.L_x_253) ;  /* 0xffffffb000807947 */ /* 0x000fea000383ffff */
.L_x_118:
[----:B------:R-:W-:Y:S07]  /*aeb0*/  MOV R0, UR21 ;  /* 0x0000001500007c02 */ /* 0x000fee0008000f00 */
.L_x_254:
[----:B--2---:R2:W3:Y:S02]  /*aec0*/  SYNCS.PHASECHK.TRANS64.TRYWAIT P0, [R0+URZ+0x1d8], R4 ;  /* 0x0001d804000075a7 */ /* 0x0044e400080011ff */
[----:B---3--:R-:W-:Y:S05]  /*aed0*/  @!P0 NANOSLEEP.SYNCS 0x989680 ;  /* 0x009896800000895d */ /* 0x008fea0003900000 */
[----:B------:R-:W3:Y:S02]  /*aee0*/  @!P0 SYNCS.PHASECHK.TRANS64 P0, [R0+URZ+0x1d8], R4 ;  /* 0x0001d804000085a7 */ /* 0x000ee400080010ff */
[----:B---3--:R-:W-:Y:S05]  /*aef0*/  @!P0 BRA `(.L_x_254) ;  /* 0xfffffffc00f08947 */ /* 0x008fea000383ffff */
[----:B------:R-:W-:Y:S05]  /*af00*/  BRA `(.L_x_255) ;  /* 0xffffffb000e87947 */ /* 0x000fea000383ffff */
.L_x_120:
[----:B------:R-:W-:-:S07]  /*af10*/  MOV R0, UR21 ;  /* 0x0000001500007c02 */ /* 0x000fce0008000f00 */
.L_x_256:
[----:B---3--:R3:W4:Y:S02]  /*af20*/  SYNCS.PHASECHK.TRANS64.TRYWAIT P0, [R0+URZ+0x1c0], R2 ;  /* 0x0001c002000075a7 */ /* 0x00872400080011ff */
[----:B----4-:R-:W-:Y:S05]  /*af30*/  @!P0 NANOSLEEP.SYNCS 0x989680 ;  /* 0x009896800000895d */ /* 0x010fea0003900000 */
[----:B------:R-:W4:Y:S02]  /*af40*/  @!P0 SYNCS.PHASECHK.TRANS64 P0, [R0+URZ+0x1c0], R2 ;  /* 0x0001c002000085a7 */ /* 0x000f2400080010ff */
[----:B----4-:R-:W-:Y:S05]  /*af50*/  @!P0 BRA `(.L_x_256) ;  /* 0xfffffffc00f08947 */ /* 0x010fea000383ffff */
[----:B------:R-:W-:Y:S05]  /*af60*/  BRA `(.L_x_257) ;  /* 0xffffffb400747947 */ /* 0x000fea000383ffff */
.L_x_121:
[----:B---3--:R-:W-:-:S07]  /*af70*/  MOV R0, UR21 ;  /* 0x0000001500007c02 */ /* 0x008fce0008000f00 */
.L_x_258:
[----:B---3--:R3:W4:Y:S02]  /*af80*/  SYNCS.PHASECHK.TRANS64.TRYWAIT P0, [R0+URZ+0x1c8], R2 ;  /* 0x0001c802000075a7 */ /* 0x00872400080011ff */
[----:B----4-:R-:W-:Y:S05]  /*af90*/  @!P0 NANOSLEEP.SYNCS 0x989680 ;  /* 0x009896800000895d */ /* 0x010fea0003900000 */
[----:B------:R-:W4:Y:S02]  /*afa0*/  @!P0 SYNCS.PHASECHK.TRANS64 P0, [R0+URZ+0x1c8], R2 ;  /* 0x0001c802000085a7 */ /* 0x000f2400080010ff */
[----:B----4-:R-:W-:Y:S05]  /*afb0*/  @!P0 BRA `(.L_x_258) ;  /* 0xfffffffc00f08947 */ /* 0x010fea000383ffff */
[----:B------:R-:W-:Y:S05]  /*afc0*/  BRA `(.L_x_259) ;  /* 0xffffffb400647947 */ /* 0x000fea000383ffff */
.L_x_122:
[----:B---3--:R-:W-:-:S07]  /*afd0*/  MOV R0, UR21 ;  /* 0x0000001500007c02 */ /* 0x008fce0008000f00 */
.L_x_260:
[----:B---3--:R3:W4:Y:S02]  /*afe0*/  SYNCS.PHASECHK.TRANS64.TRYWAIT P0, [R0+URZ+0x1d0], R2 ;  /* 0x0001d002000075a7 */ /* 0x00872400080011ff */
[----:B----4-:R-:W-:Y:S05]  /*aff0*/  @!P0 NANOSLEEP.SYNCS 0x989680 ;  /* 0x009896800000895d */ /* 0x010fea0003900000 */
[----:B------:R-:W4:Y:S02]  /*b000*/  @!P0 SYNCS.PHASECHK.TRANS64 P0, [R0+URZ+0x1d0], R2 ;  /* 0x0001d002000085a7 */ /* 0x000f2400080010ff */
[----:B----4-:R-:W-:Y:S05]  /*b010*/  @!P0 BRA `(.L_x_260) ;  /* 0xfffffffc00f08947 */ /* 0x010fea000383ffff */
[----:B------:R-:W-:Y:S05]  /*b020*/  BRA `(.L_x_261) ;  /* 0xffffffb400547947 */ /* 0x000fea000383ffff */
.L_x_124:
[----:B-1----:R1:W2:Y:S02]  /*b030*/  SYNCS.PHASECHK.TRANS64.TRYWAIT P0, [R3+URZ+0x1f0], R0 ;  /* 0x0001f000030075a7 */ /* 0x0022a400080011ff */
[----:B--2---:R-:W-:Y:S05]  /*b040*/  @!P0 NANOSLEEP.SYNCS 0x989680 ;  /* 0x009896800000895d */ /* 0x004fea0003900000 */
[----:B------:R-:W2:Y:S02]  /*b050*/  @!P0 SYNCS.PHASECHK.TRANS64 P0, [R3+URZ+0x1f0], R0 ;  /* 0x0001f000030085a7 */ /* 0x000ea400080010ff */
[----:B--2---:R-:W-:Y:S05]  /*b060*/  @!P0 BRA `(.L_x_124) ;  /* 0xfffffffc00f08947 */ /* 0x004fea000383ffff */
[----:B------:R-:W-:Y:S05]  /*b070*/  BRA `(.L_x_262) ;  /* 0xffffffb800207947 */ /* 0x000fea000383ffff */
.L_x_135:
[----:B-1----:R-:W-:Y:S04]  /*b080*/  MOV R2, UR43 ;  /* 0x0000002b00027c02 */ /* 0x002fe80008000f00 */
[----:B------:R1:W2:Y:S03]  /*b090*/  SYNCS.PHASECHK.TRANS64.TRYWAIT P1, [R2+URZ+0x1a0], R3 ;  /* 0x0001a003020075a7 */ /* 0x0002a600080211ff */
[----:B--2---:R-:W-:Y:S05]  /*b0a0*/  @!P1 NANOSLEEP.SYNCS 0x989680 ;  /* 0x009896800000995d */ /* 0x004fea0003900000 */
[----:B------:R-:W2:Y:S02]  /*b0b0*/  @!P1 SYNCS.PHASECHK.TRANS64 P1, [R2+URZ+0x1a0], R3 ;  /* 0x0001a003020095a7 */ /* 0x000ea400080210ff */
[----:B--2---:R-:W-:Y:S05]  /*b0c0*/  @!P1 BRA `(.L_x_135) ;  /* 0xfffffffc00ec9947 */ /* 0x004fea000383ffff */
[----:B------:R-:W-:Y:S05]  /*b0d0*/  BRA `(.L_x_134) ;  /* 0xffffffc4008c7947 */ /* 0x000fea000383ffff */
.L_x_137:
[----:B-1----:R1:W4:Y:S02]  /*b0e0*/  SYNCS.PHASECHK.TRANS64.TRYWAIT P0, [R53+URZ+0x210], R0 ;  /* 0x00021000350075a7 */ /* 0x00232400080011ff */
[----:B----4-:R-:W-:Y:S05]  /*b0f0*/  @!P0 NANOSLEEP.SYNCS 0x989680 ;  /* 0x009896800000895d */ /* 0x010fea0003900000 */
[----:B------:R-:W4:Y:S02]  /*b100*/  @!P0 SYNCS.PHASECHK.TRANS64 P0, [R53+URZ+0x210], R0 ;  /* 0x00021000350085a7 */ /* 0x000f2400080010ff */
[----:B----4-:R-:W-:Y:S05]  /*b110*/  @!P0 BRA `(.L_x_137) ;  /* 0xfffffffc00f08947 */ /* 0x010fea000383ffff */
[----:B------:R-:W-:Y:S05]  /*b120*/  BRA `(.L_x_136) ;  /* 0xffffffc400ac7947 */ /* 0x000fea000383ffff */
.L_x_146:
[----:B--2---:R2:W3:Y:S02]  /*b130*/  SYNCS.PHASECHK.TRANS64.TRYWAIT P0, [R2+URZ+0x1a0], R0 ;  /* 0x0001a000020075a7 */ /* 0x0044e400080011ff */
[----:B---3--:R-:W-:Y:S05]  /*b140*/  @!P0 NANOSLEEP.SYNCS 0x989680 ;  /* 0x009896800000895d */ /* 0x008fea0003900000 */
[----:B------:R-:W3:Y:S02]  /*b150*/  @!P0 SYNCS.PHASECHK.TRANS64 P0, [R2+URZ+0x1a0], R0 ;  /* 0x0001a000020085a7 */ /* 0x000ee400080010ff */
[----:B---3--:R-:W-:Y:S05]  /*b160*/  @!P0 BRA `(.L_x_146) ;  /* 0xfffffffc00f08947 */ /* 0x008fea000383ffff */
[----:B------:R-:W-:Y:S05]  /*b170*/  BRA `(.L_x_145) ;  /* 0xffffffcc00bc7947 */ /* 0x000fea000383ffff */
.L_x_154:
[----:B--2---:R2:W3:Y:S02]  /*b180*/  SYNCS.PHASECHK.TRANS64.TRYWAIT P0, [R2+URZ+0x1a0], R4 ;  /* 0x0001a004020075a7 */ /* 0x0044e400080011ff */
[----:B---3--:R-:W-:Y:S05]  /*b190*/  @!P0 NANOSLEEP.SYNCS 0x989680 ;  /* 0x009896800000895d */ /* 0x008fea0003900000 */
[----:B------:R-:W3:Y:S02]  /*b1a0*/  @!P0 SYNCS.PHASECHK.TRANS64 P0, [R2+URZ+0x1a0], R4 ;  /* 0x0001a004020085a7 */ /* 0x000ee400080010ff */
[----:B---3--:R-:W-:Y:S05]  /*b1b0*/  @!P0 BRA `(.L_x_154) ;  /* 0xfffffffc00f08947 */ /* 0x008fea000383ffff */
[----:B------:R-:W-:Y:S05]  /*b1c0*/  BRA `(.L_x_153) ;  /* 0xffffffd400dc7947 */ /* 0x000fea000383ffff */
.L_x_162:
[----:B--2---:R2:W3:Y:S02]  /*b1d0*/  SYNCS.PHASECHK.TRANS64.TRYWAIT P0, [R3+URZ+0x1a0], R0 ;  /* 0x0001a000030075a7 */ /* 0x0044e400080011ff */
[----:B---3--:R-:W-:Y:S05]  /*b1e0*/  @!P0 NANOSLEEP.SYNCS 0x989680 ;  /* 0x009896800000895d */ /* 0x008fea0003900000 */
[----:B------:R-:W3:Y:S02]  /*b1f0*/  @!P0 SYNCS.PHASECHK.TRANS64 P0, [R3+URZ+0x1a0], R0 ;  /* 0x0001a000030085a7 */ /* 0x000ee400080010ff */
[----:B---3--:R-:W-:Y:S05]  /*b200*/  @!P0 BRA `(.L_x_162) ;  /* 0xfffffffc00f08947 */ /* 0x008fea000383ffff */
[----:B------:R-:W-:Y:S05]  /*b210*/  BRA `(.L_x_161) ;  /* 0xffffffdc00fc7947 */ /* 0x000fea000383ffff */
        .weak           $__internal_0_$__cuda_sm10x_tcgen05_guardrail_trap_col_being_dealloced_not_returned_by_alloc
        .type           $__internal_0_$__cuda_sm10x_tcgen05_guardrail_trap_col_being_dealloced_not_returned_by_alloc,@function
        .size           $__internal_0_$__cuda_sm10x_tcgen05_guardrail_trap_col_being_dealloced_not_returned_by_alloc,($__internal_1_$__cuda_sm10x_tcgen05_guardrail_trap_phase_invalid_during_alloc - $__internal_0_$__cuda_sm10x_tcgen05_guardrail_trap_col_being_dealloced_not_returned_by_alloc)
$__internal_0_$__cuda_sm10x_tcgen05_guardrail_trap_col_being_dealloced_not_returned_by_alloc:
[----:B------:R-:W-:Y:S05]  /*b220*/  BPT.TRAP 0x1 ;  /* 0x000000040000795c */ /* 0x000fea0000300000 */
[----:B------:R-:W-:-:S04]  /*b230*/  HFMA2 R3, -RZ, RZ, 0, 0 ;  /* 0x00000000ff037431 */ /* 0x000fc800000001ff */
[----:B------:R-:W-:Y:S05]  /*b240*/  RET.REL.NODEC R2 `(_ZN7cutlass13device_kernelINS_4gemm6kernel13GemmUniversalIN4cute5tupleIJiiiiEEENS1_10collective13CollectiveMmaINS1_35MainloopSm100TmaUmmaWarpSpecializedILi26ELi2ELi4ENS5_IJNS4_1CILi4EEENSA_ILi1EEESC_EEEEENS5_IJNSA_ILi128EEESF_NSA_ILi32EEEEEENS_10bfloat16_tENS5_IJlSC_lEEESI_SJ_NS4_8TiledMMAINS4_8MMA_AtomIJNS4_26SM100_MMA_F16BF16_2x1SM_SSISI_SI_fLi128ELi128ELNS4_4UMMA5MajorE0ELSO_0ELNSN_7ScaleInE0ELSP_0EEEEEENS4_6LayoutINS5_IJSC_SC_SC_EEENS5_IJNSA_ILi0EEESU_SU_EEEEENS5_IJNS4_10UnderscoreESX_SX_EEEEENS4_18SM100_TMA_2SM_LOADENS4_14ComposedLayoutINS4_7SwizzleILi2ELi4ELi3EEENS4_18smem_ptr_flag_bitsILi16EEENSS_INS5_IJNSA_ILi8EEESG_EEENS5_IJSG_SC_EEEEEEEvNS4_8identityENS4_28SM100_TMA_2SM_LOAD_MULTICASTES1A_vS1B_EENS_8epilogue10collective18CollectiveEpilogueINS1E_23Sm100TmaWarpSpecializedILi4ELi2ELi16ELb1ELb0EEEJNS5_IJNSA_ILi64EEESF_SG_EEENS5_IJNSS_IS1J_SC_EENSS_INS5_IJNSA_ILi16EEENSA_ILi2EEEEEENS5_IJSC_S1J_EEEEEEEESI_SJ_SI_SJ_NS1E_6fusion15FusionCallbacksIS1I_NS1S_17LinearCombinationISI_fSI_fLNS_15FloatRoundStyleE2EEES1K_S1R_JEEENS4_5SM1004TMEM4LOAD26SM100_TMEM_LOAD_32dp32b16xENS4_13SM90_TMA_LOADENS11_INS12_ILi1ELi4ELi3EEES15_NSS_INS5_IJS16_S1M_EEENS5_IJS1M_SC_EEEEEEENS4_39AutoVectorizingCopyWithAssumedAlignmentILi128EEENS4_14SM90_TMA_STOREES27_S29_S29_EEEvvEEEEvNT_6ParamsE) ;  /* 0xffffff4c026c7950 */ /* 0x000fea0003c3ffff */
        .weak           $__internal_1_$__cuda_sm10x_tcgen05_guardrail_trap_phase_invalid_during_alloc
        .type           $__internal_1_$__cuda_sm10x_tcgen05_guardrail_trap_phase_invalid_during_alloc,@function
        .size           $__internal_1_$__cuda_sm10x_tcgen05_guardrail_trap_phase_invalid_during_alloc,($__internal_2_$__cuda_sm10x_tcgen05_guardrail_trap_unallocated_columns_being_dealloced - $__internal_1_$__cuda_sm10x_tcgen05_guardrail_trap_phase_invalid_during_alloc)
$__internal_1_$__cuda_sm10x_tcgen05_guardrail_trap_phase_invalid_during_alloc:
[----:B------:R-:W-:Y:S05]  /*b250*/  BPT.TRAP 0x1 ;  /* 0x000000040000795c */ /* 0x000fea0000300000 */
[----:B------:R-:W-:-:S04]  /*b260*/  MOV R5, 0x0 ;  /* 0x0000000000057802 */ /* 0x000fc80000000f00 */
[----:B------:R-:W-:Y:S05]  /*b270*/  RET.REL.NODEC R4 `(_ZN7cutlass13device_kernelINS_4gemm6kernel13GemmUniversalIN4cute5tupleIJiiiiEEENS1_10collective13CollectiveMmaINS1_35MainloopSm100TmaUmmaWarpSpecializedILi26ELi2ELi4ENS5_IJNS4_1CILi4EEENSA_ILi1EEESC_EEEEENS5_IJNSA_ILi128EEESF_NSA_ILi32EEEEEENS_10bfloat16_tENS5_IJlSC_lEEESI_SJ_NS4_8TiledMMAINS4_8MMA_AtomIJNS4_26SM100_MMA_F16BF16_2x1SM_SSISI_SI_fLi128ELi128ELNS4_4UMMA5MajorE0ELSO_0ELNSN_7ScaleInE0ELSP_0EEEEEENS4_6LayoutINS5_IJSC_SC_SC_EEENS5_IJNSA_ILi0EEESU_SU_EEEEENS5_IJNS4_10UnderscoreESX_SX_EEEEENS4_18SM100_TMA_2SM_LOADENS4_14ComposedLayoutINS4_7SwizzleILi2ELi4ELi3EEENS4_18smem_ptr_flag_bitsILi16EEENSS_INS5_IJNSA_ILi8EEESG_EEENS5_IJSG_SC_EEEEEEEvNS4_8identityENS4_28SM100_TMA_2SM_LOAD_MULTICASTES1A_vS1B_EENS_8epilogue10collective18CollectiveEpilogueINS1E_23Sm100TmaWarpSpecializedILi4ELi2ELi16ELb1ELb0EEEJNS5_IJNSA_ILi64EEESF_SG_EEENS5_IJNSS_IS1J_SC_EENSS_INS5_IJNSA_ILi16EEENSA_ILi2EEEEEENS5_IJSC_S1J_EEEEEEEESI_SJ_SI_SJ_NS1E_6fusion15FusionCallbacksIS1I_NS1S_17LinearCombinationISI_fSI_fLNS_15FloatRoundStyleE2EEES1K_S1R_JEEENS4_5SM1004TMEM4LOAD26SM100_TMEM_LOAD_32dp32b16xENS4_13SM90_TMA_LOADENS11_INS12_ILi1ELi4ELi3EEES15_NSS_INS5_IJS16_S1M_EEENS5_IJS1M_SC_EEEEEEENS4_39AutoVectorizingCopyWithAssumedAlignmentILi128EEENS4_14SM90_TMA_STOREES27_S29_S29_EEEvvEEEEvNT_6ParamsE) ;  /* 0xffffff4c04607950 */ /* 0x000fea0003c3ffff */
        .weak           $__internal_2_$__cuda_sm10x_tcgen05_guardrail_trap_unallocated_columns_being_dealloced
        .type           $__internal_2_$__cuda_sm10x_tcgen05_guardrail_trap_unallocated_columns_being_dealloced,@function
        .size           $__internal_2_$__cuda_sm10x_tcgen05_guardrail_trap_unallocated_columns_being_dealloced,(.L_x_264 - $__internal_2_$__cuda_sm10x_tcgen05_guardrail_trap_unallocated_columns_being_dealloced)
$__internal_2_$__cuda_sm10x_tcgen05_guardrail_trap_unallocated_columns_being_dealloced:
[----:B------:R-:W-:Y:S05]  /*b280*/  BPT.TRAP 0x1 ;  /* 0x000000040000795c */ /* 0x000fea0000300000 */
[----:B------:R-:W-:-:S04]  /*b290*/  HFMA2 R3, -RZ, RZ, 0, 0 ;  /* 0x00000000ff037431 */ /* 0x000fc800000001ff */
[----:B------:R-:W-:Y:S05]  /*b2a0*/  RET.REL.NODEC R2 `(_ZN7cutlass13device_kernelINS_4gemm6kernel13GemmUniversalIN4cute5tupleIJiiiiEEENS1_10collective13CollectiveMmaINS1_35MainloopSm100TmaUmmaWarpSpecializedILi26ELi2ELi4ENS5_IJNS4_1CILi4EEENSA_ILi1EEESC_EEEEENS5_IJNSA_ILi128EEESF_NSA_ILi32EEEEEENS_10bfloat16_tENS5_IJlSC_lEEESI_SJ_NS4_8TiledMMAINS4_8MMA_AtomIJNS4_26SM100_MMA_F16BF16_2x1SM_SSISI_SI_fLi128ELi128ELNS4_4UMMA5MajorE0ELSO_0ELNSN_7ScaleInE0ELSP_0EEEEEENS4_6LayoutINS5_IJSC_SC_SC_EEENS5_IJNSA_ILi0EEESU_SU_EEEEENS5_IJNS4_10UnderscoreESX_SX_EEEEENS4_18SM100_TMA_2SM_LOADENS4_14ComposedLayoutINS4_7SwizzleILi2ELi4ELi3EEENS4_18smem_ptr_flag_bitsILi16EEENSS_INS5_IJNSA_ILi8EEESG_EEENS5_IJSG_SC_EEEEEEEvNS4_8identityENS4_28SM100_TMA_2SM_LOAD_MULTICASTES1A_vS1B_EENS_8epilogue10collective18CollectiveEpilogueINS1E_23Sm100TmaWarpSpecializedILi4ELi2ELi16ELb1ELb0EEEJNS5_IJNSA_ILi64EEESF_SG_EEENS5_IJNSS_IS1J_SC_EENSS_INS5_IJNSA_ILi16EEENSA_ILi2EEEEEENS5_IJSC_S1J_EEEEEEEESI_SJ_SI_SJ_NS1E_6fusion15FusionCallbacksIS1I_NS1S_17LinearCombinationISI_fSI_fLNS_15FloatRoundStyleE2EEES1K_S1R_JEEENS4_5SM1004TMEM4LOAD26SM100_TMEM_LOAD_32dp32b16xENS4_13SM90_TMA_LOADENS11_INS12_ILi1ELi4ELi3EEES15_NSS_INS5_IJS16_S1M_EEENS5_IJS1M_SC_EEEEEEENS4_39AutoVectorizingCopyWithAssumedAlignmentILi128EEENS4_14SM90_TMA_STOREES27_S29_S29_EEEvvEEEEvNT_6ParamsE) ;  /* 0xffffff4c02547950 */ /* 0x000fea0003c3ffff */
.L_x_263:
[----:B------:R-:W-:-:S00]  /*b2b0*/  BRA `(.L_x_263) ;  /* 0xfffffffc00fc7947 */ /* 0x000fc0000383ffff */
[----:B------:R-:W-:-:S00]  /*b2c0*/  NOP ;  /* 0x0000000000007918 */ /* 0x000fc00000000000 */
        /* <DEDUP_REMOVED lines=11> */
.L_x_264:


//--------------------- .nv.global.init           --------------------------
	.section	.nv.global.init,"aw",@progbits
.nv.global.init:
	.type		$str$27,@object
	.size		$str$27,($str$28 - $str$27)
$str$27:
        /*0000*/ 	.byte	0x28, 0x61, 0x64, 0x64, 0x72, 0x65, 0x73, 0x73, 0x20, 0x26, 0x20, 0x6d, 0x61, 0x73, 0x6b, 0x29
        /*0010*/ 	.byte	0x20, 0x3d, 0x3d, 0x20, 0x30, 0x00
	.type		$str$28,@object
	.size		$str$28,($str$26 - $str$28)
$str$28:
        /*0016*/ 	.byte	0x2f, 0x74, 0x6d, 0x70, 0x2f, 0x63, 0x75, 0x74, 0x6c, 0x61, 0x73, 0x73, 0x5f, 0x73, 0x77, 0x65
        /*0026*/ 	.byte	0x65, 0x70, 0x5f, 0x73, 0x72, 0x63, 0x2f, 0x69, 0x6e, 0x63, 0x6c, 0x75, 0x64, 0x65, 0x2f, 0x63
        /*0036*/ 	.byte	0x75, 0x74, 0x65, 0x2f, 0x70, 0x6f, 0x69, 0x6e, 0x74, 0x65, 0x72, 0x5f, 0x66, 0x6c, 0x61, 0x67
        /*0046*/ 	.byte	0x67, 0x65, 0x64, 0x2e, 0x68, 0x70, 0x70, 0x00
	.type		$str$26,@object
	.size		$str$26,($str$25 - $str$26)
$str$26:
        /*004e*/ 	.byte	0x2f, 0x74, 0x6d, 0x70, 0x2f, 0x63, 0x75, 0x74, 0x6c, 0x61, 0x73, 0x73, 0x5f, 0x73, 0x77, 0x65
        /*005e*/ 	.byte	0x65, 0x70, 0x5f, 0x73, 0x72, 0x63, 0x2f, 0x69, 0x6e, 0x63, 0x6c, 0x75, 0x64, 0x65, 0x2f, 0x63
        /*006e*/ 	.byte	0x75, 0x74, 0x65, 0x2f, 0x61, 0x74, 0x6f, 0x6d, 0x2f, 0x63, 0x6f, 0x70, 0x79, 0x5f, 0x74, 0x72
        /*007e*/ 	.byte	0x61, 0x69, 0x74, 0x73, 0x5f, 0x73, 0x6d, 0x31, 0x30, 0x30, 0x2e, 0x68, 0x70, 0x70, 0x00
	.type		$str$25,@object
	.size		$str$25,(__unnamed_1 - $str$25)
$str$25:
        /*008d*/ 	.byte	0x28, 0x28, 0x75, 0x69, 0x6e, 0x74, 0x33, 0x32, 0x5f, 0x74, 0x28, 0x74, 0x68, 0x72, 0x65, 0x61
        /*009d*/ 	.byte	0x64, 0x49, 0x64, 0x78, 0x2e, 0x78, 0x29, 0x20, 0x2f, 0x20, 0x33, 0x32, 0x29, 0x20, 0x25, 0x20
        /*00ad*/ 	.byte	0x34, 0x29, 0x20, 0x3d, 0x3d, 0x20, 0x28, 0x28, 0x28, 0x74, 0x6d, 0x65, 0x6d, 0x5f, 0x61, 0x64
        /*00bd*/ 	.byte	0x64, 0x72, 0x20, 0x3e, 0x3e, 0x20, 0x31, 0x36, 0x29, 0x20, 0x2f, 0x20, 0x33, 0x32, 0x29, 0x20
        /*00cd*/ 	.byte	0x25, 0x20, 0x34, 0x29, 0x00
	.type		__unnamed_1,@object
	.size		__unnamed_1,(__unnamed_2 - __unnamed_1)
__unnamed_1:
        /*00d2*/ 	.byte	0x61, 0x75, 0x74, 0x6f, 0x20, 0x63, 0x75, 0x74, 0x65, 0x3a, 0x3a, 0x61, 0x73, 0x5f, 0x70, 0x6f
        /* <DEDUP_REMOVED lines=24> */
        /*0262*/ 	.byte	0x43, 0x3c, 0x32, 0x30, 0x34, 0x38, 0x3e, 0x3e, 0x3e, 0x3e, 0x5d, 0x00
	.type		__unnamed_2,@object
	.size		__unnamed_2,(.L_2 - __unnamed_2)
__unnamed_2:
        /* <DEDUP_REMOVED lines=40> */
        /*04ee*/ 	.byte	0x3a, 0x3a, 0x43, 0x3c, 0x30, 0x3e, 0x3e, 0x3e, 0x3e, 0x5d, 0x00
.L_2:


//--------------------- .nv.shared._ZN7cutlass13device_kernelINS_4gemm6kernel13GemmUniversalIN4cute5tupleIJiiiiEEENS1_10collective13CollectiveMmaINS1_35MainloopSm100TmaUmmaWarpSpecializedILi26ELi2ELi4ENS5_IJNS4_1CILi4EEENSA_ILi1EEESC_EEEEENS5_IJNSA_ILi128EEESF_NSA_ILi32EEEEEENS_10bfloat16_tENS5_IJlSC_lEEESI_SJ_NS4_8TiledMMAINS4_8MMA_AtomIJNS4_26SM100_MMA_F16BF16_2x1SM_SSISI_SI_fLi128ELi128ELNS4_4UMMA5MajorE0ELSO_0ELNSN_7ScaleInE0ELSP_0EEEEEENS4_6LayoutINS5_IJSC_SC_SC_EEENS5_IJNSA_ILi0EEESU_SU_EEEEENS5_IJNS4_10UnderscoreESX_SX_EEEEENS4_18SM100_TMA_2SM_LOADENS4_14ComposedLayoutINS4_7SwizzleILi2ELi4ELi3EEENS4_18smem_ptr_flag_bitsILi16EEENSS_INS5_IJNSA_ILi8EEESG_EEENS5_IJSG_SC_EEEEEEEvNS4_8identityENS4_28SM100_TMA_2SM_LOAD_MULTICASTES1A_vS1B_EENS_8epilogue10collective18CollectiveEpilogueINS1E_23Sm100TmaWarpSpecializedILi4ELi2ELi16ELb1ELb0EEEJNS5_IJNSA_ILi64EEESF_SG_EEENS5_IJNSS_IS1J_SC_EENSS_INS5_IJNSA_ILi16EEENSA_ILi2EEEEEENS5_IJSC_S1J_EEEEEEEESI_SJ_SI_SJ_NS1E_6fusion15FusionCallbacksIS1I_NS1S_17LinearCombinationISI_fSI_fLNS_15FloatRoundStyleE2EEES1K_S1R_JEEENS4_5SM1004TMEM4LOAD26SM100_TMEM_LOAD_32dp32b16xENS4_13SM90_TMA_LOADENS11_INS12_ILi1ELi4ELi3EEES15_NSS_INS5_IJS16_S1M_EEENS5_IJS1M_SC_EEEEEEENS4_39AutoVectorizingCopyWithAssumedAlignmentILi128EEENS4_14SM90_TMA_STOREES27_S29_S29_EEEvvEEEEvNT_6ParamsE --------------------------
	.section	.nv.shared._ZN7cutlass13device_kernelINS_4gemm6kernel13GemmUniversalIN4cute5tupleIJiiiiEEENS1_10collective13CollectiveMmaINS1_35MainloopSm100TmaUmmaWarpSpecializedILi26ELi2ELi4ENS5_IJNS4_1CILi4EEENSA_ILi1EEESC_EEEEENS5_IJNSA_ILi128EEESF_NSA_ILi32EEEEEENS_10bfloat16_tENS5_IJlSC_lEEESI_SJ_NS4_8TiledMMAINS4_8MMA_AtomIJNS4_26SM100_MMA_F16BF16_2x1SM_SSISI_SI_fLi128ELi128ELNS4_4UMMA5MajorE0ELSO_0ELNSN_7ScaleInE0ELSP_0EEEEEENS4_6LayoutINS5_IJSC_SC_SC_EEENS5_IJNSA_ILi0EEESU_SU_EEEEENS5_IJNS4_10UnderscoreESX_SX_EEEEENS4_18SM100_TMA_2SM_LOADENS4_14ComposedLayoutINS4_7SwizzleILi2ELi4ELi3EEENS4_18smem_ptr_flag_bitsILi16EEENSS_INS5_IJNSA_ILi8EEESG_EEENS5_IJSG_SC_EEEEEEEvNS4_8identityENS4_28SM100_TMA_2SM_LOAD_MULTICASTES1A_vS1B_EENS_8epilogue10collective18CollectiveEpilogueINS1E_23Sm100TmaWarpSpecializedILi4ELi2ELi16ELb1ELb0EEEJNS5_IJNSA_ILi64EEESF_SG_EEENS5_IJNSS_IS1J_SC_EENSS_INS5_IJNSA_ILi16EEENSA_ILi2EEEEEENS5_IJSC_S1J_EEEEEEEESI_SJ_SI_SJ_NS1E_6fusion15FusionCallbacksIS1I_NS1S_17LinearCombinationISI_fSI_fLNS_15FloatRoundStyleE2EEES1K_S1R_JEEENS4_5SM1004TMEM4LOAD26SM100_TMEM_LOAD_32dp32b16xENS4_13SM90_TMA_LOADENS11_INS12_ILi1ELi4ELi3EEES15_NSS_INS5_IJS16_S1M_EEENS5_IJS1M_SC_EEEEEEENS4_39AutoVectorizingCopyWithAssumedAlignmentILi128EEENS4_14SM90_TMA_STOREES27_S29_S29_EEEvvEEEEvNT_6ParamsE,"aw",@nobits
	.sectionflags	@""
	.align	16
	.zero		1024


//--------------------- .nv.shared.reserved.0     --------------------------
	.section	.nv.shared.reserved.0,"aw",@nobits
	.weak		__nv_reservedSMEM_offset_0_alias
	.size		__nv_reservedSMEM_offset_0_alias, 0, 64
	.other		__nv_reservedSMEM_offset_0_alias,@"STO_CUDA_RESERVED_SHARED STV_DEFAULT"
__nv_reservedSMEM_offset_0_alias:
	.zero		0
.nv.shared.reserved.0:
	.zero		64
	.weak		__nv_reservedSMEM_tcgen05_partition
	.type		__nv_reservedSMEM_tcgen05_partition,@object
	.size		__nv_reservedSMEM_tcgen05_partition,(.L_0 - __nv_reservedSMEM_tcgen05_partition)
__nv_reservedSMEM_tcgen05_partition:
	.zero		32
.L_0:


//--------------------- .nv.global                --------------------------
	.section	.nv.global,"aw",@nobits
.nv.global:
	.type		_ZN40_INTERNAL_dbf9fdb6_4_k_cu_338bdc71_344944cute1_E,@object
	.size		_ZN40_INTERNAL_dbf9fdb6_4_k_cu_338bdc71_344944cute1_E,(_ZN40_INTERNAL_dbf9fdb6_4_k_cu_338bdc71_344944cuda3std3__45__cpo6cbeginE - _ZN40_INTERNAL_dbf9fdb6_4_k_cu_338bdc71_344944cute1_E)
_ZN40_INTERNAL_dbf9fdb6_4_k_cu_338bdc71_344944cute1_E:
	.zero		1
	.type		_ZN40_INTERNAL_dbf9fdb6_4_k_cu_338bdc71_344944cuda3std3__45__cpo6cbeginE,@object
	.size		_ZN40_INTERNAL_dbf9fdb6_4_k_cu_338bdc71_344944cuda3std3__45__cpo6cbeginE,(_ZN40_INTERNAL_dbf9fdb6_4_k_cu_338bdc71_344944cuda3std3__48in_placeE - _ZN40_INTERNAL_dbf9fdb6_4_k_cu_338bdc71_344944cuda3std3__45__cpo6cbeginE)
_ZN40_INTERNAL_dbf9fdb6_4_k_cu_338bdc71_344944cuda3std3__45__cpo6cbeginE:
	.zero		1
	.type		_ZN40_INTERNAL_dbf9fdb6_4_k_cu_338bdc71_344944cuda3std3__48in_placeE,@object
	.size		_ZN40_INTERNAL_dbf9fdb6_4_k_cu_338bdc71_344944cuda3std3__48in_placeE,(_ZN40_INTERNAL_dbf9fdb6_4_k_cu_338bdc71_344944cuda3std6ranges3__45__cpo9iter_moveE - _ZN40_INTERNAL_dbf9fdb6_4_k_cu_338bdc71_344944cuda3std3__48in_placeE)
_ZN40_INTERNAL_dbf9fdb6_4_k_cu_338bdc71_344944cuda3std3__48in_placeE:
	.zero		1
	.type		_ZN40_INTERNAL_dbf9fdb6_4_k_cu_338bdc71_344944cuda3std6ranges3__45__cpo9iter_moveE,@object
	.size		_ZN40_INTERNAL_dbf9fdb6_4_k_cu_338bdc71_344944cuda3std6ranges3__45__cpo9iter_moveE,(_ZN40_INTERNAL_dbf9fdb6_4_k_cu_338bdc71_344944cuda3std3__45__cpo5beginE - _ZN40_INTERNAL_dbf9fdb6_4_k_cu_338bdc71_344944cuda3std6ranges3__45__cpo9iter_moveE)
_ZN40_INTERNAL_dbf9fdb6_4_k_cu_338bdc71_344944cuda3std6ranges3__45__cpo9iter_moveE:
	.zero		1
	.type		_ZN40_INTERNAL_dbf9fdb6_4_k_cu_338bdc71_344944cuda3std3__45__cpo5beginE,@object
	.size		_ZN40_INTERNAL_dbf9fdb6_4_k_cu_338bdc71_344944cuda3std3__45__cpo5beginE,(_ZN40_INTERNAL_dbf9fdb6_4_k_cu_338bdc71_344944cuda3std3__442_GLOBAL__N__dbf9fdb6_4_k_cu_338bdc71_344946ignoreE - _ZN40_INTERNAL_dbf9fdb6_4_k_cu_338bdc71_344944cuda3std3__45__cpo5beginE)
_ZN40_INTERNAL_dbf9fdb6_4_k_cu_338bdc71_344944cuda3std3__45__cpo5beginE:
	.zero		1
	.type		_ZN40_INTERNAL_dbf9fdb6_4_k_cu_338bdc71_344944cuda3std3__442_GLOBAL__N__dbf9fdb6_4_k_cu_338bdc71_344946ignoreE,@object
	.size		_ZN40_INTERNAL_dbf9fdb6_4_k_cu_338bdc71_344944cuda3std3__442_GLOBAL__N__dbf9fdb6_4_k_cu_338bdc71_344946ignoreE,(_ZN40_INTERNAL_dbf9fdb6_4_k_cu_338bdc71_344944cute7productE - _ZN40_INTERNAL_dbf9fdb6_4_k_cu_338bdc71_344944cuda3std3__442_GLOBAL__N__dbf9fdb6_4_k_cu_338bdc71_344946ignoreE)
_ZN40_INTERNAL_dbf9fdb6_4_k_cu_338bdc71_344944cuda3std3__442_GLOBAL__N__dbf9fdb6_4_k_cu_338bdc71_344946ignoreE:
	.zero		1
	.type		_ZN40_INTERNAL_dbf9fdb6_4_k_cu_338bdc71_344944cute7productE,@object
	.size		_ZN40_INTERNAL_dbf9fdb6_4_k_cu_338bdc71_344944cute7productE,(_ZN40_INTERNAL_dbf9fdb6_4_k_cu_338bdc71_344944cuda3std3__45__cpo3endE - _ZN40_INTERNAL_dbf9fdb6_4_k_cu_338bdc71_344944cute7productE)
_ZN40_INTERNAL_dbf9fdb6_4_k_cu_338bdc71_344944cute7productE:
	.zero		1
	.type		_ZN40_INTERNAL_dbf9fdb6_4_k_cu_338bdc71_344944cuda3std3__45__cpo3endE,@object
	.size		_ZN40_INTERNAL_dbf9fdb6_4_k_cu_338bdc71_344944cuda3std3__45__cpo3endE,(_ZN40_INTERNAL_dbf9fdb6_4_k_cu_338bdc71_344944cuda3std3__419piecewise_constructE - _ZN40_INTERNAL_dbf9fdb6_4_k_cu_338bdc71_344944cuda3std3__45__cpo3endE)
_ZN40_INTERNAL_dbf9fdb6_4_k_cu_338bdc71_344944cuda3std3__45__cpo3endE:
	.zero		1
	.type		_ZN40_INTERNAL_dbf9fdb6_4_k_cu_338bdc71_344944cuda3std3__419piecewise_constructE,@object
	.size		_ZN40_INTERNAL_dbf9fdb6_4_k_cu_338bdc71_344944cuda3std3__419piecewise_constructE,(_ZN40_INTERNAL_dbf9fdb6_4_k_cu_338bdc71_344944cuda3std3__45__cpo4cendE - _ZN40_INTERNAL_dbf9fdb6_4_k_cu_338bdc71_344944cuda3std3__419piecewise_constructE)
_ZN40_INTERNAL_dbf9fdb6_4_k_cu_338bdc71_344944cuda3std3__419piecewise_constructE:
	.zero		1
	.type		_ZN40_INTERNAL_dbf9fdb6_4_k_cu_338bdc71_344944cuda3std3__45__cpo4cendE,@object
	.size		_ZN40_INTERNAL_dbf9fdb6_4_k_cu_338bdc71_344944cuda3std3__45__cpo4cendE,(_ZN40_INTERNAL_dbf9fdb6_4_k_cu_338bdc71_344944cuda3std6ranges3__45__cpo4swapE - _ZN40_INTERNAL_dbf9fdb6_4_k_cu_338bdc71_344944cuda3std3__45__cpo4cendE)
_ZN40_INTERNAL_dbf9fdb6_4_k_cu_338bdc71_344944cuda3std3__45__cpo4cendE:
	.zero		1
	.type		_ZN40_INTERNAL_dbf9fdb6_4_k_cu_338bdc71_344944cuda3std6ranges3__45__cpo4swapE,@object
	.size		_ZN40_INTERNAL_dbf9fdb6_4_k_cu_338bdc71_344944cuda3std6ranges3__45__cpo4swapE,(.L_10 - _ZN40_INTERNAL_dbf9fdb6_4_k_cu_338bdc71_344944cuda3std6ranges3__45__cpo4swapE)
_ZN40_INTERNAL_dbf9fdb6_4_k_cu_338bdc71_344944cuda3std6ranges3__45__cpo4swapE:
	.zero		1
.L_10:


//--------------------- .nv.constant0._ZN7cutlass13device_kernelINS_4gemm6kernel13GemmUniversalIN4cute5tupleIJiiiiEEENS1_10collective13CollectiveMmaINS1_35MainloopSm100TmaUmmaWarpSpecializedILi26ELi2ELi4ENS5_IJNS4_1CILi4EEENSA_ILi1EEESC_EEEEENS5_IJNSA_ILi128EEESF_NSA_ILi32EEEEEENS_10bfloat16_tENS5_IJlSC_lEEESI_SJ_NS4_8TiledMMAINS4_8MMA_AtomIJNS4_26SM100_MMA_F16BF16_2x1SM_SSISI_SI_fLi128ELi128ELNS4_4UMMA5MajorE0ELSO_0ELNSN_7ScaleInE0ELSP_0EEEEEENS4_6LayoutINS5_IJSC_SC_SC_EEENS5_IJNSA_ILi0EEESU_SU_EEEEENS5_IJNS4_10UnderscoreESX_SX_EEEEENS4_18SM100_TMA_2SM_LOADENS4_14ComposedLayoutINS4_7SwizzleILi2ELi4ELi3EEENS4_18smem_ptr_flag_bitsILi16EEENSS_INS5_IJNSA_ILi8EEESG_EEENS5_IJSG_SC_EEEEEEEvNS4_8identityENS4_28SM100_TMA_2SM_LOAD_MULTICASTES1A_vS1B_EENS_8epilogue10collective18CollectiveEpilogueINS1E_23Sm100TmaWarpSpecializedILi4ELi2ELi16ELb1ELb0EEEJNS5_IJNSA_ILi64EEESF_SG_EEENS5_IJNSS_IS1J_SC_EENSS_INS5_IJNSA_ILi16EEENSA_ILi2EEEEEENS5_IJSC_S1J_EEEEEEEESI_SJ_SI_SJ_NS1E_6fusion15FusionCallbacksIS1I_NS1S_17LinearCombinationISI_fSI_fLNS_15FloatRoundStyleE2EEES1K_S1R_JEEENS4_5SM1004TMEM4LOAD26SM100_TMEM_LOAD_32dp32b16xENS4_13SM90_TMA_LOADENS11_INS12_ILi1ELi4ELi3EEES15_NSS_INS5_IJS16_S1M_EEENS5_IJS1M_SC_EEEEEEENS4_39AutoVectorizingCopyWithAssumedAlignmentILi128EEENS4_14SM90_TMA_STOREES27_S29_S29_EEEvvEEEEvNT_6ParamsE --------------------------
	.section	.nv.constant0._ZN7cutlass13device_kernelINS_4gemm6kernel13GemmUniversalIN4cute5tupleIJiiiiEEENS1_10collective13CollectiveMmaINS1_35MainloopSm100TmaUmmaWarpSpecializedILi26ELi2ELi4ENS5_IJNS4_1CILi4EEENSA_ILi1EEESC_EEEEENS5_IJNSA_ILi128EEESF_NSA_ILi32EEEEEENS_10bfloat16_tENS5_IJlSC_lEEESI_SJ_NS4_8TiledMMAINS4_8MMA_AtomIJNS4_26SM100_MMA_F16BF16_2x1SM_SSISI_SI_fLi128ELi128ELNS4_4UMMA5MajorE0ELSO_0ELNSN_7ScaleInE0ELSP_0EEEEEENS4_6LayoutINS5_IJSC_SC_SC_EEENS5_IJNSA_ILi0EEESU_SU_EEEEENS5_IJNS4_10UnderscoreESX_SX_EEEEENS4_18SM100_TMA_2SM_LOADENS4_14ComposedLayoutINS4_7SwizzleILi2ELi4ELi3EEENS4_18smem_ptr_flag_bitsILi16EEENSS_INS5_IJNSA_ILi8EEESG_EEENS5_IJSG_SC_EEEEEEEvNS4_8identityENS4_28SM100_TMA_2SM_LOAD_MULTICASTES1A_vS1B_EENS_8epilogue10collective18CollectiveEpilogueINS1E_23Sm100TmaWarpSpecializedILi4ELi2ELi16ELb1ELb0EEEJNS5_IJNSA_ILi64EEESF_SG_EEENS5_IJNSS_IS1J_SC_EENSS_INS5_IJNSA_ILi16EEENSA_ILi2EEEEEENS5_IJSC_S1J_EEEEEEEESI_SJ_SI_SJ_NS1E_6fusion15FusionCallbacksIS1I_NS1S_17LinearCombinationISI_fSI_fLNS_15FloatRoundStyleE2EEES1K_S1R_JEEENS4_5SM1004TMEM4LOAD26SM100_TMEM_LOAD_32dp32b16xENS4_13SM90_TMA_LOADENS11_INS12_ILi1ELi4ELi3EEES15_NSS_INS5_IJS16_S1M_EEENS5_IJS1M_SC_EEEEEEENS4_39AutoVectorizingCopyWithAssumedAlignmentILi128EEENS4_14SM90_TMA_STOREES27_S29_S29_EEEvvEEEEvNT_6ParamsE,"a",@progbits
	.sectionflags	@""
	.align	4
.nv.constant0._ZN7cutlass13device_kernelINS_4gemm6kernel13GemmUniversalIN4cute5tupleIJiiiiEEENS1_10collective13CollectiveMmaINS1_35MainloopSm100TmaUmmaWarpSpecializedILi26ELi2ELi4ENS5_IJNS4_1CILi4EEENSA_ILi1EEESC_EEEEENS5_IJNSA_ILi128EEESF_NSA_ILi32EEEEEENS_10bfloat16_tENS5_IJlSC_lEEESI_SJ_NS4_8TiledMMAINS4_8MMA_AtomIJNS4_26SM100_MMA_F16BF16_2x1SM_SSISI_SI_fLi128ELi128ELNS4_4UMMA5MajorE0ELSO_0ELNSN_7ScaleInE0ELSP_0EEEEEENS4_6LayoutINS5_IJSC_SC_SC_EEENS5_IJNSA_ILi0EEESU_SU_EEEEENS5_IJNS4_10UnderscoreESX_SX_EEEEENS4_18SM100_TMA_2SM_LOADENS4_14ComposedLayoutINS4_7SwizzleILi2ELi4ELi3EEENS4_18smem_ptr_flag_bitsILi16EEENSS_INS5_IJNSA_ILi8EEESG_EEENS5_IJSG_SC_EEEEEEEvNS4_8identityENS4_28SM100_TMA_2SM_LOAD_MULTICASTES1A_vS1B_EENS_8epilogue10collective18CollectiveEpilogueINS1E_23Sm100TmaWarpSpecializedILi4ELi2ELi16ELb1ELb0EEEJNS5_IJNSA_ILi64EEESF_SG_EEENS5_IJNSS_IS1J_SC_EENSS_INS5_IJNSA_ILi16EEENSA_ILi2EEEEEENS5_IJSC_S1J_EEEEEEEESI_SJ_SI_SJ_NS1E_6fusion15FusionCallbacksIS1I_NS1S_17LinearCombinationISI_fSI_fLNS_15FloatRoundStyleE2EEES1K_S1R_JEEENS4_5SM1004TMEM4LOAD26SM100_TMEM_LOAD_32dp32b16xENS4_13SM90_TMA_LOADENS11_INS12_ILi1ELi4ELi3EEES15_NSS_INS5_IJS16_S1M_EEENS5_IJS1M_SC_EEEEEEENS4_39AutoVectorizingCopyWithAssumedAlignmentILi128EEENS4_14SM90_TMA_STOREES27_S29_S29_EEEvvEEEEvNT_6ParamsE:
	.zero		2944


//--------------------- SYMBOLS --------------------------

	.type		.nv.reservedSmem.offset0,@object
	.size		.nv.reservedSmem.offset0,0x4
	.type		.nv.reservedSmem.cap,@object
	.size		.nv.reservedSmem.cap,0x4
	.type		__assertfail,@function
